//
// Generated by NVIDIA NVVM Compiler
//
// Compiler Build ID: CL-36424714
// Cuda compilation tools, release 13.0, V13.0.88
// Based on NVVM 20.0.0
//

.version 9.0
.target sm_100
.address_size 64

// _ZZ15nms_kernel_implIfEvidPKT_PyE11block_boxes has been demoted
.extern .shared .align 16 .b8 removed[];

.entry _Z21gather_keep_from_maskPbPKyi(
	.param .u64 .ptr .align 1 _Z21gather_keep_from_maskPbPKyi_param_0,
	.param .u64 .ptr .align 1 _Z21gather_keep_from_maskPbPKyi_param_1,
	.param .u32 _Z21gather_keep_from_maskPbPKyi_param_2
)
{
	.reg .pred 	%p<330>;
	.reg .b16 	%rs<65>;
	.reg .b32 	%r<630>;
	.reg .b64 	%rd<586>;

	ld.param.u64 	%rd135, [_Z21gather_keep_from_maskPbPKyi_param_0];
	ld.param.u64 	%rd136, [_Z21gather_keep_from_maskPbPKyi_param_1];
	ld.param.u32 	%r277, [_Z21gather_keep_from_maskPbPKyi_param_2];
	cvta.to.global.u64 	%rd1, %rd136;
	add.s32 	%r278, %r277, 63;
	shr.s32 	%r279, %r278, 31;
	shr.u32 	%r280, %r279, 26;
	add.s32 	%r281, %r278, %r280;
	shr.s32 	%r1, %r281, 6;
	mov.u32 	%r2, %tid.x;
	setp.ge.s32 	%p1, %r2, %r1;
	@%p1 bra 	$L__BB0_7;
	mov.u32 	%r3, %ntid.x;
	add.s32 	%r282, %r2, %r3;
	max.u32 	%r283, %r1, %r282;
	setp.lt.u32 	%p2, %r282, %r1;
	selp.u32 	%r284, 1, 0, %p2;
	add.s32 	%r285, %r282, %r284;
	sub.s32 	%r286, %r283, %r285;
	div.u32 	%r287, %r286, %r3;
	add.s32 	%r4, %r287, %r284;
	and.b32  	%r288, %r4, 3;
	setp.eq.s32 	%p3, %r288, 3;
	mov.u32 	%r562, %r2;
	@%p3 bra 	$L__BB0_4;
	add.s32 	%r290, %r4, 1;
	and.b32  	%r5, %r290, 3;
	mov.b32 	%r561, 0;
	mov.u32 	%r562, %r2;
$L__BB0_3:
	.pragma "nounroll";
	shl.b32 	%r291, %r562, 3;
	mov.u32 	%r292, removed;
	add.s32 	%r293, %r292, %r291;
	mov.b64 	%rd137, 0;
	st.shared.u64 	[%r293], %rd137;
	add.s32 	%r562, %r562, %r3;
	add.s32 	%r561, %r561, 1;
	setp.ne.s32 	%p4, %r561, %r5;
	@%p4 bra 	$L__BB0_3;
$L__BB0_4:
	setp.lt.u32 	%p5, %r4, 3;
	@%p5 bra 	$L__BB0_7;
	mov.u32 	%r295, removed;
	shl.b32 	%r297, %r3, 3;
	shl.b32 	%r301, %r3, 2;
$L__BB0_6:
	shl.b32 	%r294, %r562, 3;
	add.s32 	%r296, %r295, %r294;
	mov.b64 	%rd138, 0;
	st.shared.u64 	[%r296], %rd138;
	add.s32 	%r298, %r296, %r297;
	st.shared.u64 	[%r298], %rd138;
	add.s32 	%r299, %r298, %r297;
	st.shared.u64 	[%r299], %rd138;
	add.s32 	%r300, %r299, %r297;
	st.shared.u64 	[%r300], %rd138;
	add.s32 	%r562, %r301, %r562;
	setp.lt.s32 	%p6, %r562, %r1;
	@%p6 bra 	$L__BB0_6;
$L__BB0_7:
	bar.sync 	0;
	setp.lt.s32 	%p7, %r277, 1;
	@%p7 bra 	$L__BB0_521;
	mov.u32 	%r13, %ntid.x;
	max.s32 	%r14, %r1, 1;
	mul.wide.u32 	%rd2, %r13, 8;
	shl.b32 	%r303, %r2, 3;
	mov.u32 	%r304, removed;
	add.s32 	%r15, %r304, %r303;
	shl.b32 	%r16, %r13, 3;
	cvta.to.global.u64 	%rd3, %rd135;
	mov.b32 	%r564, 0;
$L__BB0_9:
	shl.b32 	%r305, %r564, 3;
	add.s32 	%r18, %r304, %r305;
	ld.shared.u64 	%rd524, [%r18];
	bar.sync 	0;
	shl.b32 	%r19, %r564, 6;
	setp.ge.s32 	%p8, %r19, %r277;
	@%p8 bra 	$L__BB0_520;
	and.b64  	%rd139, %rd524, 1;
	setp.eq.b64 	%p9, %rd139, 1;
	cvt.u64.u32 	%rd140, %r19;
	add.s64 	%rd5, %rd3, %rd140;
	@%p9 bra 	$L__BB0_17;
	setp.ne.s32 	%p10, %r2, 0;
	@%p10 bra 	$L__BB0_13;
	mov.b16 	%rs1, 1;
	st.global.u8 	[%rd5], %rs1;
$L__BB0_13:
	setp.ge.s32 	%p11, %r2, %r1;
	@%p11 bra 	$L__BB0_16;
	mad.lo.s32 	%r307, %r19, %r1, %r2;
	mul.wide.u32 	%rd141, %r307, 8;
	add.s64 	%rd522, %rd1, %rd141;
	mov.u32 	%r565, %r15;
	mov.u32 	%r566, %r2;
$L__BB0_15:
	ld.global.u64 	%rd142, [%rd522];
	ld.shared.u64 	%rd143, [%r565];
	or.b64  	%rd144, %rd143, %rd142;
	st.shared.u64 	[%r565], %rd144;
	add.s32 	%r566, %r566, %r13;
	add.s64 	%rd522, %rd522, %rd2;
	add.s32 	%r565, %r565, %r16;
	setp.lt.s32 	%p12, %r566, %r1;
	@%p12 bra 	$L__BB0_15;
$L__BB0_16:
	bar.sync 	0;
	ld.shared.u64 	%rd524, [%r18];
$L__BB0_17:
	add.s32 	%r24, %r19, 1;
	setp.ge.s32 	%p13, %r24, %r277;
	@%p13 bra 	$L__BB0_520;
	and.b64  	%rd145, %rd524, 2;
	setp.ne.s64 	%p14, %rd145, 0;
	@%p14 bra 	$L__BB0_25;
	setp.ne.s32 	%p15, %r2, 0;
	@%p15 bra 	$L__BB0_21;
	mov.b16 	%rs2, 1;
	st.global.u8 	[%rd5+1], %rs2;
$L__BB0_21:
	setp.ge.s32 	%p16, %r2, %r1;
	@%p16 bra 	$L__BB0_24;
	mul.lo.s32 	%r25, %r24, %r1;
	mov.u32 	%r567, %r2;
$L__BB0_23:
	add.s32 	%r308, %r567, %r25;
	mul.wide.u32 	%rd146, %r308, 8;
	add.s64 	%rd147, %rd1, %rd146;
	ld.global.u64 	%rd148, [%rd147];
	shl.b32 	%r309, %r567, 3;
	add.s32 	%r311, %r304, %r309;
	ld.shared.u64 	%rd149, [%r311];
	or.b64  	%rd150, %rd149, %rd148;
	st.shared.u64 	[%r311], %rd150;
	add.s32 	%r567, %r567, %r13;
	setp.lt.s32 	%p17, %r567, %r1;
	@%p17 bra 	$L__BB0_23;
$L__BB0_24:
	bar.sync 	0;
	ld.shared.u64 	%rd524, [%r18];
$L__BB0_25:
	add.s32 	%r28, %r19, 2;
	setp.ge.s32 	%p18, %r28, %r277;
	@%p18 bra 	$L__BB0_520;
	and.b64  	%rd151, %rd524, 4;
	setp.ne.s64 	%p19, %rd151, 0;
	@%p19 bra 	$L__BB0_33;
	setp.ne.s32 	%p20, %r2, 0;
	@%p20 bra 	$L__BB0_29;
	mov.b16 	%rs3, 1;
	st.global.u8 	[%rd5+2], %rs3;
$L__BB0_29:
	setp.ge.s32 	%p21, %r2, %r1;
	@%p21 bra 	$L__BB0_32;
	mul.lo.s32 	%r29, %r28, %r1;
	mov.u32 	%r568, %r2;
$L__BB0_31:
	add.s32 	%r312, %r568, %r29;
	mul.wide.u32 	%rd152, %r312, 8;
	add.s64 	%rd153, %rd1, %rd152;
	ld.global.u64 	%rd154, [%rd153];
	shl.b32 	%r313, %r568, 3;
	add.s32 	%r315, %r304, %r313;
	ld.shared.u64 	%rd155, [%r315];
	or.b64  	%rd156, %rd155, %rd154;
	st.shared.u64 	[%r315], %rd156;
	add.s32 	%r568, %r568, %r13;
	setp.lt.s32 	%p22, %r568, %r1;
	@%p22 bra 	$L__BB0_31;
$L__BB0_32:
	bar.sync 	0;
	ld.shared.u64 	%rd524, [%r18];
$L__BB0_33:
	add.s32 	%r32, %r19, 3;
	setp.ge.s32 	%p23, %r32, %r277;
	@%p23 bra 	$L__BB0_520;
	and.b64  	%rd157, %rd524, 8;
	setp.ne.s64 	%p24, %rd157, 0;
	@%p24 bra 	$L__BB0_41;
	setp.ne.s32 	%p25, %r2, 0;
	@%p25 bra 	$L__BB0_37;
	mov.b16 	%rs4, 1;
	st.global.u8 	[%rd5+3], %rs4;
$L__BB0_37:
	setp.ge.s32 	%p26, %r2, %r1;
	@%p26 bra 	$L__BB0_40;
	mul.lo.s32 	%r33, %r32, %r1;
	mov.u32 	%r569, %r2;
$L__BB0_39:
	add.s32 	%r316, %r569, %r33;
	mul.wide.u32 	%rd158, %r316, 8;
	add.s64 	%rd159, %rd1, %rd158;
	ld.global.u64 	%rd160, [%rd159];
	shl.b32 	%r317, %r569, 3;
	add.s32 	%r319, %r304, %r317;
	ld.shared.u64 	%rd161, [%r319];
	or.b64  	%rd162, %rd161, %rd160;
	st.shared.u64 	[%r319], %rd162;
	add.s32 	%r569, %r569, %r13;
	setp.lt.s32 	%p27, %r569, %r1;
	@%p27 bra 	$L__BB0_39;
$L__BB0_40:
	bar.sync 	0;
	ld.shared.u64 	%rd524, [%r18];
$L__BB0_41:
	add.s32 	%r36, %r19, 4;
	setp.ge.s32 	%p28, %r36, %r277;
	@%p28 bra 	$L__BB0_520;
	and.b64  	%rd163, %rd524, 16;
	setp.ne.s64 	%p29, %rd163, 0;
	@%p29 bra 	$L__BB0_49;
	setp.ne.s32 	%p30, %r2, 0;
	@%p30 bra 	$L__BB0_45;
	mov.b16 	%rs5, 1;
	st.global.u8 	[%rd5+4], %rs5;
$L__BB0_45:
	setp.ge.s32 	%p31, %r2, %r1;
	@%p31 bra 	$L__BB0_48;
	mul.lo.s32 	%r37, %r36, %r1;
	mov.u32 	%r570, %r2;
$L__BB0_47:
	add.s32 	%r320, %r570, %r37;
	mul.wide.u32 	%rd164, %r320, 8;
	add.s64 	%rd165, %rd1, %rd164;
	ld.global.u64 	%rd166, [%rd165];
	shl.b32 	%r321, %r570, 3;
	add.s32 	%r323, %r304, %r321;
	ld.shared.u64 	%rd167, [%r323];
	or.b64  	%rd168, %rd167, %rd166;
	st.shared.u64 	[%r323], %rd168;
	add.s32 	%r570, %r570, %r13;
	setp.lt.s32 	%p32, %r570, %r1;
	@%p32 bra 	$L__BB0_47;
$L__BB0_48:
	bar.sync 	0;
	ld.shared.u64 	%rd524, [%r18];
$L__BB0_49:
	add.s32 	%r40, %r19, 5;
	setp.ge.s32 	%p33, %r40, %r277;
	@%p33 bra 	$L__BB0_520;
	and.b64  	%rd169, %rd524, 32;
	setp.ne.s64 	%p34, %rd169, 0;
	@%p34 bra 	$L__BB0_57;
	setp.ne.s32 	%p35, %r2, 0;
	@%p35 bra 	$L__BB0_53;
	mov.b16 	%rs6, 1;
	st.global.u8 	[%rd5+5], %rs6;
$L__BB0_53:
	setp.ge.s32 	%p36, %r2, %r1;
	@%p36 bra 	$L__BB0_56;
	mul.lo.s32 	%r41, %r40, %r1;
	mov.u32 	%r571, %r2;
$L__BB0_55:
	add.s32 	%r324, %r571, %r41;
	mul.wide.u32 	%rd170, %r324, 8;
	add.s64 	%rd171, %rd1, %rd170;
	ld.global.u64 	%rd172, [%rd171];
	shl.b32 	%r325, %r571, 3;
	add.s32 	%r327, %r304, %r325;
	ld.shared.u64 	%rd173, [%r327];
	or.b64  	%rd174, %rd173, %rd172;
	st.shared.u64 	[%r327], %rd174;
	add.s32 	%r571, %r571, %r13;
	setp.lt.s32 	%p37, %r571, %r1;
	@%p37 bra 	$L__BB0_55;
$L__BB0_56:
	bar.sync 	0;
	ld.shared.u64 	%rd524, [%r18];
$L__BB0_57:
	add.s32 	%r44, %r19, 6;
	setp.ge.s32 	%p38, %r44, %r277;
	@%p38 bra 	$L__BB0_520;
	and.b64  	%rd175, %rd524, 64;
	setp.ne.s64 	%p39, %rd175, 0;
	@%p39 bra 	$L__BB0_65;
	setp.ne.s32 	%p40, %r2, 0;
	@%p40 bra 	$L__BB0_61;
	mov.b16 	%rs7, 1;
	st.global.u8 	[%rd5+6], %rs7;
$L__BB0_61:
	setp.ge.s32 	%p41, %r2, %r1;
	@%p41 bra 	$L__BB0_64;
	mul.lo.s32 	%r45, %r44, %r1;
	mov.u32 	%r572, %r2;
$L__BB0_63:
	add.s32 	%r328, %r572, %r45;
	mul.wide.u32 	%rd176, %r328, 8;
	add.s64 	%rd177, %rd1, %rd176;
	ld.global.u64 	%rd178, [%rd177];
	shl.b32 	%r329, %r572, 3;
	add.s32 	%r331, %r304, %r329;
	ld.shared.u64 	%rd179, [%r331];
	or.b64  	%rd180, %rd179, %rd178;
	st.shared.u64 	[%r331], %rd180;
	add.s32 	%r572, %r572, %r13;
	setp.lt.s32 	%p42, %r572, %r1;
	@%p42 bra 	$L__BB0_63;
$L__BB0_64:
	bar.sync 	0;
	ld.shared.u64 	%rd524, [%r18];
$L__BB0_65:
	add.s32 	%r48, %r19, 7;
	setp.ge.s32 	%p43, %r48, %r277;
	@%p43 bra 	$L__BB0_520;
	and.b64  	%rd181, %rd524, 128;
	setp.ne.s64 	%p44, %rd181, 0;
	@%p44 bra 	$L__BB0_73;
	setp.ne.s32 	%p45, %r2, 0;
	@%p45 bra 	$L__BB0_69;
	mov.b16 	%rs8, 1;
	st.global.u8 	[%rd5+7], %rs8;
$L__BB0_69:
	setp.ge.s32 	%p46, %r2, %r1;
	@%p46 bra 	$L__BB0_72;
	mul.lo.s32 	%r49, %r48, %r1;
	mov.u32 	%r573, %r2;
$L__BB0_71:
	add.s32 	%r332, %r573, %r49;
	mul.wide.u32 	%rd182, %r332, 8;
	add.s64 	%rd183, %rd1, %rd182;
	ld.global.u64 	%rd184, [%rd183];
	shl.b32 	%r333, %r573, 3;
	add.s32 	%r335, %r304, %r333;
	ld.shared.u64 	%rd185, [%r335];
	or.b64  	%rd186, %rd185, %rd184;
	st.shared.u64 	[%r335], %rd186;
	add.s32 	%r573, %r573, %r13;
	setp.lt.s32 	%p47, %r573, %r1;
	@%p47 bra 	$L__BB0_71;
$L__BB0_72:
	bar.sync 	0;
	ld.shared.u64 	%rd524, [%r18];
$L__BB0_73:
	add.s32 	%r52, %r19, 8;
	setp.ge.s32 	%p48, %r52, %r277;
	@%p48 bra 	$L__BB0_520;
	and.b64  	%rd187, %rd524, 256;
	setp.ne.s64 	%p49, %rd187, 0;
	@%p49 bra 	$L__BB0_81;
	setp.ne.s32 	%p50, %r2, 0;
	@%p50 bra 	$L__BB0_77;
	mov.b16 	%rs9, 1;
	st.global.u8 	[%rd5+8], %rs9;
$L__BB0_77:
	setp.ge.s32 	%p51, %r2, %r1;
	@%p51 bra 	$L__BB0_80;
	mul.lo.s32 	%r53, %r52, %r1;
	mov.u32 	%r574, %r2;
$L__BB0_79:
	add.s32 	%r336, %r574, %r53;
	mul.wide.u32 	%rd188, %r336, 8;
	add.s64 	%rd189, %rd1, %rd188;
	ld.global.u64 	%rd190, [%rd189];
	shl.b32 	%r337, %r574, 3;
	add.s32 	%r339, %r304, %r337;
	ld.shared.u64 	%rd191, [%r339];
	or.b64  	%rd192, %rd191, %rd190;
	st.shared.u64 	[%r339], %rd192;
	add.s32 	%r574, %r574, %r13;
	setp.lt.s32 	%p52, %r574, %r1;
	@%p52 bra 	$L__BB0_79;
$L__BB0_80:
	bar.sync 	0;
	ld.shared.u64 	%rd524, [%r18];
$L__BB0_81:
	add.s32 	%r56, %r19, 9;
	setp.ge.s32 	%p53, %r56, %r277;
	@%p53 bra 	$L__BB0_520;
	and.b64  	%rd193, %rd524, 512;
	setp.ne.s64 	%p54, %rd193, 0;
	@%p54 bra 	$L__BB0_89;
	setp.ne.s32 	%p55, %r2, 0;
	@%p55 bra 	$L__BB0_85;
	mov.b16 	%rs10, 1;
	st.global.u8 	[%rd5+9], %rs10;
$L__BB0_85:
	setp.ge.s32 	%p56, %r2, %r1;
	@%p56 bra 	$L__BB0_88;
	mul.lo.s32 	%r57, %r56, %r1;
	mov.u32 	%r575, %r2;
$L__BB0_87:
	add.s32 	%r340, %r575, %r57;
	mul.wide.u32 	%rd194, %r340, 8;
	add.s64 	%rd195, %rd1, %rd194;
	ld.global.u64 	%rd196, [%rd195];
	shl.b32 	%r341, %r575, 3;
	add.s32 	%r343, %r304, %r341;
	ld.shared.u64 	%rd197, [%r343];
	or.b64  	%rd198, %rd197, %rd196;
	st.shared.u64 	[%r343], %rd198;
	add.s32 	%r575, %r575, %r13;
	setp.lt.s32 	%p57, %r575, %r1;
	@%p57 bra 	$L__BB0_87;
$L__BB0_88:
	bar.sync 	0;
	ld.shared.u64 	%rd524, [%r18];
$L__BB0_89:
	add.s32 	%r60, %r19, 10;
	setp.ge.s32 	%p58, %r60, %r277;
	@%p58 bra 	$L__BB0_520;
	and.b64  	%rd199, %rd524, 1024;
	setp.ne.s64 	%p59, %rd199, 0;
	@%p59 bra 	$L__BB0_97;
	setp.ne.s32 	%p60, %r2, 0;
	@%p60 bra 	$L__BB0_93;
	mov.b16 	%rs11, 1;
	st.global.u8 	[%rd5+10], %rs11;
$L__BB0_93:
	setp.ge.s32 	%p61, %r2, %r1;
	@%p61 bra 	$L__BB0_96;
	mul.lo.s32 	%r61, %r60, %r1;
	mov.u32 	%r576, %r2;
$L__BB0_95:
	add.s32 	%r344, %r576, %r61;
	mul.wide.u32 	%rd200, %r344, 8;
	add.s64 	%rd201, %rd1, %rd200;
	ld.global.u64 	%rd202, [%rd201];
	shl.b32 	%r345, %r576, 3;
	add.s32 	%r347, %r304, %r345;
	ld.shared.u64 	%rd203, [%r347];
	or.b64  	%rd204, %rd203, %rd202;
	st.shared.u64 	[%r347], %rd204;
	add.s32 	%r576, %r576, %r13;
	setp.lt.s32 	%p62, %r576, %r1;
	@%p62 bra 	$L__BB0_95;
$L__BB0_96:
	bar.sync 	0;
	ld.shared.u64 	%rd524, [%r18];
$L__BB0_97:
	add.s32 	%r64, %r19, 11;
	setp.ge.s32 	%p63, %r64, %r277;
	@%p63 bra 	$L__BB0_520;
	and.b64  	%rd205, %rd524, 2048;
	setp.ne.s64 	%p64, %rd205, 0;
	@%p64 bra 	$L__BB0_105;
	setp.ne.s32 	%p65, %r2, 0;
	@%p65 bra 	$L__BB0_101;
	mov.b16 	%rs12, 1;
	st.global.u8 	[%rd5+11], %rs12;
$L__BB0_101:
	setp.ge.s32 	%p66, %r2, %r1;
	@%p66 bra 	$L__BB0_104;
	mul.lo.s32 	%r65, %r64, %r1;
	mov.u32 	%r577, %r2;
$L__BB0_103:
	add.s32 	%r348, %r577, %r65;
	mul.wide.u32 	%rd206, %r348, 8;
	add.s64 	%rd207, %rd1, %rd206;
	ld.global.u64 	%rd208, [%rd207];
	shl.b32 	%r349, %r577, 3;
	add.s32 	%r351, %r304, %r349;
	ld.shared.u64 	%rd209, [%r351];
	or.b64  	%rd210, %rd209, %rd208;
	st.shared.u64 	[%r351], %rd210;
	add.s32 	%r577, %r577, %r13;
	setp.lt.s32 	%p67, %r577, %r1;
	@%p67 bra 	$L__BB0_103;
$L__BB0_104:
	bar.sync 	0;
	ld.shared.u64 	%rd524, [%r18];
$L__BB0_105:
	add.s32 	%r68, %r19, 12;
	setp.ge.s32 	%p68, %r68, %r277;
	@%p68 bra 	$L__BB0_520;
	and.b64  	%rd211, %rd524, 4096;
	setp.ne.s64 	%p69, %rd211, 0;
	@%p69 bra 	$L__BB0_113;
	setp.ne.s32 	%p70, %r2, 0;
	@%p70 bra 	$L__BB0_109;
	mov.b16 	%rs13, 1;
	st.global.u8 	[%rd5+12], %rs13;
$L__BB0_109:
	setp.ge.s32 	%p71, %r2, %r1;
	@%p71 bra 	$L__BB0_112;
	mul.lo.s32 	%r69, %r68, %r1;
	mov.u32 	%r578, %r2;
$L__BB0_111:
	add.s32 	%r352, %r578, %r69;
	mul.wide.u32 	%rd212, %r352, 8;
	add.s64 	%rd213, %rd1, %rd212;
	ld.global.u64 	%rd214, [%rd213];
	shl.b32 	%r353, %r578, 3;
	add.s32 	%r355, %r304, %r353;
	ld.shared.u64 	%rd215, [%r355];
	or.b64  	%rd216, %rd215, %rd214;
	st.shared.u64 	[%r355], %rd216;
	add.s32 	%r578, %r578, %r13;
	setp.lt.s32 	%p72, %r578, %r1;
	@%p72 bra 	$L__BB0_111;
$L__BB0_112:
	bar.sync 	0;
	ld.shared.u64 	%rd524, [%r18];
$L__BB0_113:
	add.s32 	%r72, %r19, 13;
	setp.ge.s32 	%p73, %r72, %r277;
	@%p73 bra 	$L__BB0_520;
	and.b64  	%rd217, %rd524, 8192;
	setp.ne.s64 	%p74, %rd217, 0;
	@%p74 bra 	$L__BB0_121;
	setp.ne.s32 	%p75, %r2, 0;
	@%p75 bra 	$L__BB0_117;
	mov.b16 	%rs14, 1;
	st.global.u8 	[%rd5+13], %rs14;
$L__BB0_117:
	setp.ge.s32 	%p76, %r2, %r1;
	@%p76 bra 	$L__BB0_120;
	mul.lo.s32 	%r73, %r72, %r1;
	mov.u32 	%r579, %r2;
$L__BB0_119:
	add.s32 	%r356, %r579, %r73;
	mul.wide.u32 	%rd218, %r356, 8;
	add.s64 	%rd219, %rd1, %rd218;
	ld.global.u64 	%rd220, [%rd219];
	shl.b32 	%r357, %r579, 3;
	add.s32 	%r359, %r304, %r357;
	ld.shared.u64 	%rd221, [%r359];
	or.b64  	%rd222, %rd221, %rd220;
	st.shared.u64 	[%r359], %rd222;
	add.s32 	%r579, %r579, %r13;
	setp.lt.s32 	%p77, %r579, %r1;
	@%p77 bra 	$L__BB0_119;
$L__BB0_120:
	bar.sync 	0;
	ld.shared.u64 	%rd524, [%r18];
$L__BB0_121:
	add.s32 	%r76, %r19, 14;
	setp.ge.s32 	%p78, %r76, %r277;
	@%p78 bra 	$L__BB0_520;
	and.b64  	%rd223, %rd524, 16384;
	setp.ne.s64 	%p79, %rd223, 0;
	@%p79 bra 	$L__BB0_129;
	setp.ne.s32 	%p80, %r2, 0;
	@%p80 bra 	$L__BB0_125;
	mov.b16 	%rs15, 1;
	st.global.u8 	[%rd5+14], %rs15;
$L__BB0_125:
	setp.ge.s32 	%p81, %r2, %r1;
	@%p81 bra 	$L__BB0_128;
	mul.lo.s32 	%r77, %r76, %r1;
	mov.u32 	%r580, %r2;
$L__BB0_127:
	add.s32 	%r360, %r580, %r77;
	mul.wide.u32 	%rd224, %r360, 8;
	add.s64 	%rd225, %rd1, %rd224;
	ld.global.u64 	%rd226, [%rd225];
	shl.b32 	%r361, %r580, 3;
	add.s32 	%r363, %r304, %r361;
	ld.shared.u64 	%rd227, [%r363];
	or.b64  	%rd228, %rd227, %rd226;
	st.shared.u64 	[%r363], %rd228;
	add.s32 	%r580, %r580, %r13;
	setp.lt.s32 	%p82, %r580, %r1;
	@%p82 bra 	$L__BB0_127;
$L__BB0_128:
	bar.sync 	0;
	ld.shared.u64 	%rd524, [%r18];
$L__BB0_129:
	add.s32 	%r80, %r19, 15;
	setp.ge.s32 	%p83, %r80, %r277;
	@%p83 bra 	$L__BB0_520;
	and.b64  	%rd229, %rd524, 32768;
	setp.ne.s64 	%p84, %rd229, 0;
	@%p84 bra 	$L__BB0_137;
	setp.ne.s32 	%p85, %r2, 0;
	@%p85 bra 	$L__BB0_133;
	mov.b16 	%rs16, 1;
	st.global.u8 	[%rd5+15], %rs16;
$L__BB0_133:
	setp.ge.s32 	%p86, %r2, %r1;
	@%p86 bra 	$L__BB0_136;
	mul.lo.s32 	%r81, %r80, %r1;
	mov.u32 	%r581, %r2;
$L__BB0_135:
	add.s32 	%r364, %r581, %r81;
	mul.wide.u32 	%rd230, %r364, 8;
	add.s64 	%rd231, %rd1, %rd230;
	ld.global.u64 	%rd232, [%rd231];
	shl.b32 	%r365, %r581, 3;
	add.s32 	%r367, %r304, %r365;
	ld.shared.u64 	%rd233, [%r367];
	or.b64  	%rd234, %rd233, %rd232;
	st.shared.u64 	[%r367], %rd234;
	add.s32 	%r581, %r581, %r13;
	setp.lt.s32 	%p87, %r581, %r1;
	@%p87 bra 	$L__BB0_135;
$L__BB0_136:
	bar.sync 	0;
	ld.shared.u64 	%rd524, [%r18];
$L__BB0_137:
	add.s32 	%r84, %r19, 16;
	setp.ge.s32 	%p88, %r84, %r277;
	@%p88 bra 	$L__BB0_520;
	and.b64  	%rd235, %rd524, 65536;
	setp.ne.s64 	%p89, %rd235, 0;
	@%p89 bra 	$L__BB0_145;
	setp.ne.s32 	%p90, %r2, 0;
	@%p90 bra 	$L__BB0_141;
	mov.b16 	%rs17, 1;
	st.global.u8 	[%rd5+16], %rs17;
$L__BB0_141:
	setp.ge.s32 	%p91, %r2, %r1;
	@%p91 bra 	$L__BB0_144;
	mul.lo.s32 	%r85, %r84, %r1;
	mov.u32 	%r582, %r2;
$L__BB0_143:
	add.s32 	%r368, %r582, %r85;
	mul.wide.u32 	%rd236, %r368, 8;
	add.s64 	%rd237, %rd1, %rd236;
	ld.global.u64 	%rd238, [%rd237];
	shl.b32 	%r369, %r582, 3;
	add.s32 	%r371, %r304, %r369;
	ld.shared.u64 	%rd239, [%r371];
	or.b64  	%rd240, %rd239, %rd238;
	st.shared.u64 	[%r371], %rd240;
	add.s32 	%r582, %r582, %r13;
	setp.lt.s32 	%p92, %r582, %r1;
	@%p92 bra 	$L__BB0_143;
$L__BB0_144:
	bar.sync 	0;
	ld.shared.u64 	%rd524, [%r18];
$L__BB0_145:
	add.s32 	%r88, %r19, 17;
	setp.ge.s32 	%p93, %r88, %r277;
	@%p93 bra 	$L__BB0_520;
	and.b64  	%rd241, %rd524, 131072;
	setp.ne.s64 	%p94, %rd241, 0;
	@%p94 bra 	$L__BB0_153;
	setp.ne.s32 	%p95, %r2, 0;
	@%p95 bra 	$L__BB0_149;
	mov.b16 	%rs18, 1;
	st.global.u8 	[%rd5+17], %rs18;
$L__BB0_149:
	setp.ge.s32 	%p96, %r2, %r1;
	@%p96 bra 	$L__BB0_152;
	mul.lo.s32 	%r89, %r88, %r1;
	mov.u32 	%r583, %r2;
$L__BB0_151:
	add.s32 	%r372, %r583, %r89;
	mul.wide.u32 	%rd242, %r372, 8;
	add.s64 	%rd243, %rd1, %rd242;
	ld.global.u64 	%rd244, [%rd243];
	shl.b32 	%r373, %r583, 3;
	add.s32 	%r375, %r304, %r373;
	ld.shared.u64 	%rd245, [%r375];
	or.b64  	%rd246, %rd245, %rd244;
	st.shared.u64 	[%r375], %rd246;
	add.s32 	%r583, %r583, %r13;
	setp.lt.s32 	%p97, %r583, %r1;
	@%p97 bra 	$L__BB0_151;
$L__BB0_152:
	bar.sync 	0;
	ld.shared.u64 	%rd524, [%r18];
$L__BB0_153:
	add.s32 	%r92, %r19, 18;
	setp.ge.s32 	%p98, %r92, %r277;
	@%p98 bra 	$L__BB0_520;
	and.b64  	%rd247, %rd524, 262144;
	setp.ne.s64 	%p99, %rd247, 0;
	@%p99 bra 	$L__BB0_161;
	setp.ne.s32 	%p100, %r2, 0;
	@%p100 bra 	$L__BB0_157;
	mov.b16 	%rs19, 1;
	st.global.u8 	[%rd5+18], %rs19;
$L__BB0_157:
	setp.ge.s32 	%p101, %r2, %r1;
	@%p101 bra 	$L__BB0_160;
	mul.lo.s32 	%r93, %r92, %r1;
	mov.u32 	%r584, %r2;
$L__BB0_159:
	add.s32 	%r376, %r584, %r93;
	mul.wide.u32 	%rd248, %r376, 8;
	add.s64 	%rd249, %rd1, %rd248;
	ld.global.u64 	%rd250, [%rd249];
	shl.b32 	%r377, %r584, 3;
	add.s32 	%r379, %r304, %r377;
	ld.shared.u64 	%rd251, [%r379];
	or.b64  	%rd252, %rd251, %rd250;
	st.shared.u64 	[%r379], %rd252;
	add.s32 	%r584, %r584, %r13;
	setp.lt.s32 	%p102, %r584, %r1;
	@%p102 bra 	$L__BB0_159;
$L__BB0_160:
	bar.sync 	0;
	ld.shared.u64 	%rd524, [%r18];
$L__BB0_161:
	add.s32 	%r96, %r19, 19;
	setp.ge.s32 	%p103, %r96, %r277;
	@%p103 bra 	$L__BB0_520;
	and.b64  	%rd253, %rd524, 524288;
	setp.ne.s64 	%p104, %rd253, 0;
	@%p104 bra 	$L__BB0_169;
	setp.ne.s32 	%p105, %r2, 0;
	@%p105 bra 	$L__BB0_165;
	mov.b16 	%rs20, 1;
	st.global.u8 	[%rd5+19], %rs20;
$L__BB0_165:
	setp.ge.s32 	%p106, %r2, %r1;
	@%p106 bra 	$L__BB0_168;
	mul.lo.s32 	%r97, %r96, %r1;
	mov.u32 	%r585, %r2;
$L__BB0_167:
	add.s32 	%r380, %r585, %r97;
	mul.wide.u32 	%rd254, %r380, 8;
	add.s64 	%rd255, %rd1, %rd254;
	ld.global.u64 	%rd256, [%rd255];
	shl.b32 	%r381, %r585, 3;
	add.s32 	%r383, %r304, %r381;
	ld.shared.u64 	%rd257, [%r383];
	or.b64  	%rd258, %rd257, %rd256;
	st.shared.u64 	[%r383], %rd258;
	add.s32 	%r585, %r585, %r13;
	setp.lt.s32 	%p107, %r585, %r1;
	@%p107 bra 	$L__BB0_167;
$L__BB0_168:
	bar.sync 	0;
	ld.shared.u64 	%rd524, [%r18];
$L__BB0_169:
	add.s32 	%r100, %r19, 20;
	setp.ge.s32 	%p108, %r100, %r277;
	@%p108 bra 	$L__BB0_520;
	and.b64  	%rd259, %rd524, 1048576;
	setp.ne.s64 	%p109, %rd259, 0;
	@%p109 bra 	$L__BB0_177;
	setp.ne.s32 	%p110, %r2, 0;
	@%p110 bra 	$L__BB0_173;
	mov.b16 	%rs21, 1;
	st.global.u8 	[%rd5+20], %rs21;
$L__BB0_173:
	setp.ge.s32 	%p111, %r2, %r1;
	@%p111 bra 	$L__BB0_176;
	mul.lo.s32 	%r101, %r100, %r1;
	mov.u32 	%r586, %r2;
$L__BB0_175:
	add.s32 	%r384, %r586, %r101;
	mul.wide.u32 	%rd260, %r384, 8;
	add.s64 	%rd261, %rd1, %rd260;
	ld.global.u64 	%rd262, [%rd261];
	shl.b32 	%r385, %r586, 3;
	add.s32 	%r387, %r304, %r385;
	ld.shared.u64 	%rd263, [%r387];
	or.b64  	%rd264, %rd263, %rd262;
	st.shared.u64 	[%r387], %rd264;
	add.s32 	%r586, %r586, %r13;
	setp.lt.s32 	%p112, %r586, %r1;
	@%p112 bra 	$L__BB0_175;
$L__BB0_176:
	bar.sync 	0;
	ld.shared.u64 	%rd524, [%r18];
$L__BB0_177:
	add.s32 	%r104, %r19, 21;
	setp.ge.s32 	%p113, %r104, %r277;
	@%p113 bra 	$L__BB0_520;
	and.b64  	%rd265, %rd524, 2097152;
	setp.ne.s64 	%p114, %rd265, 0;
	@%p114 bra 	$L__BB0_185;
	setp.ne.s32 	%p115, %r2, 0;
	@%p115 bra 	$L__BB0_181;
	mov.b16 	%rs22, 1;
	st.global.u8 	[%rd5+21], %rs22;
$L__BB0_181:
	setp.ge.s32 	%p116, %r2, %r1;
	@%p116 bra 	$L__BB0_184;
	mul.lo.s32 	%r105, %r104, %r1;
	mov.u32 	%r587, %r2;
$L__BB0_183:
	add.s32 	%r388, %r587, %r105;
	mul.wide.u32 	%rd266, %r388, 8;
	add.s64 	%rd267, %rd1, %rd266;
	ld.global.u64 	%rd268, [%rd267];
	shl.b32 	%r389, %r587, 3;
	add.s32 	%r391, %r304, %r389;
	ld.shared.u64 	%rd269, [%r391];
	or.b64  	%rd270, %rd269, %rd268;
	st.shared.u64 	[%r391], %rd270;
	add.s32 	%r587, %r587, %r13;
	setp.lt.s32 	%p117, %r587, %r1;
	@%p117 bra 	$L__BB0_183;
$L__BB0_184:
	bar.sync 	0;
	ld.shared.u64 	%rd524, [%r18];
$L__BB0_185:
	add.s32 	%r108, %r19, 22;
	setp.ge.s32 	%p118, %r108, %r277;
	@%p118 bra 	$L__BB0_520;
	and.b64  	%rd271, %rd524, 4194304;
	setp.ne.s64 	%p119, %rd271, 0;
	@%p119 bra 	$L__BB0_193;
	setp.ne.s32 	%p120, %r2, 0;
	@%p120 bra 	$L__BB0_189;
	mov.b16 	%rs23, 1;
	st.global.u8 	[%rd5+22], %rs23;
$L__BB0_189:
	setp.ge.s32 	%p121, %r2, %r1;
	@%p121 bra 	$L__BB0_192;
	mul.lo.s32 	%r109, %r108, %r1;
	mov.u32 	%r588, %r2;
$L__BB0_191:
	add.s32 	%r392, %r588, %r109;
	mul.wide.u32 	%rd272, %r392, 8;
	add.s64 	%rd273, %rd1, %rd272;
	ld.global.u64 	%rd274, [%rd273];
	shl.b32 	%r393, %r588, 3;
	add.s32 	%r395, %r304, %r393;
	ld.shared.u64 	%rd275, [%r395];
	or.b64  	%rd276, %rd275, %rd274;
	st.shared.u64 	[%r395], %rd276;
	add.s32 	%r588, %r588, %r13;
	setp.lt.s32 	%p122, %r588, %r1;
	@%p122 bra 	$L__BB0_191;
$L__BB0_192:
	bar.sync 	0;
	ld.shared.u64 	%rd524, [%r18];
$L__BB0_193:
	add.s32 	%r112, %r19, 23;
	setp.ge.s32 	%p123, %r112, %r277;
	@%p123 bra 	$L__BB0_520;
	and.b64  	%rd277, %rd524, 8388608;
	setp.ne.s64 	%p124, %rd277, 0;
	@%p124 bra 	$L__BB0_201;
	setp.ne.s32 	%p125, %r2, 0;
	@%p125 bra 	$L__BB0_197;
	mov.b16 	%rs24, 1;
	st.global.u8 	[%rd5+23], %rs24;
$L__BB0_197:
	setp.ge.s32 	%p126, %r2, %r1;
	@%p126 bra 	$L__BB0_200;
	mul.lo.s32 	%r113, %r112, %r1;
	mov.u32 	%r589, %r2;
$L__BB0_199:
	add.s32 	%r396, %r589, %r113;
	mul.wide.u32 	%rd278, %r396, 8;
	add.s64 	%rd279, %rd1, %rd278;
	ld.global.u64 	%rd280, [%rd279];
	shl.b32 	%r397, %r589, 3;
	add.s32 	%r399, %r304, %r397;
	ld.shared.u64 	%rd281, [%r399];
	or.b64  	%rd282, %rd281, %rd280;
	st.shared.u64 	[%r399], %rd282;
	add.s32 	%r589, %r589, %r13;
	setp.lt.s32 	%p127, %r589, %r1;
	@%p127 bra 	$L__BB0_199;
$L__BB0_200:
	bar.sync 	0;
	ld.shared.u64 	%rd524, [%r18];
$L__BB0_201:
	add.s32 	%r116, %r19, 24;
	setp.ge.s32 	%p128, %r116, %r277;
	@%p128 bra 	$L__BB0_520;
	and.b64  	%rd283, %rd524, 16777216;
	setp.ne.s64 	%p129, %rd283, 0;
	@%p129 bra 	$L__BB0_209;
	setp.ne.s32 	%p130, %r2, 0;
	@%p130 bra 	$L__BB0_205;
	mov.b16 	%rs25, 1;
	st.global.u8 	[%rd5+24], %rs25;
$L__BB0_205:
	setp.ge.s32 	%p131, %r2, %r1;
	@%p131 bra 	$L__BB0_208;
	mul.lo.s32 	%r117, %r116, %r1;
	mov.u32 	%r590, %r2;
$L__BB0_207:
	add.s32 	%r400, %r590, %r117;
	mul.wide.u32 	%rd284, %r400, 8;
	add.s64 	%rd285, %rd1, %rd284;
	ld.global.u64 	%rd286, [%rd285];
	shl.b32 	%r401, %r590, 3;
	add.s32 	%r403, %r304, %r401;
	ld.shared.u64 	%rd287, [%r403];
	or.b64  	%rd288, %rd287, %rd286;
	st.shared.u64 	[%r403], %rd288;
	add.s32 	%r590, %r590, %r13;
	setp.lt.s32 	%p132, %r590, %r1;
	@%p132 bra 	$L__BB0_207;
$L__BB0_208:
	bar.sync 	0;
	ld.shared.u64 	%rd524, [%r18];
$L__BB0_209:
	add.s32 	%r120, %r19, 25;
	setp.ge.s32 	%p133, %r120, %r277;
	@%p133 bra 	$L__BB0_520;
	and.b64  	%rd289, %rd524, 33554432;
	setp.ne.s64 	%p134, %rd289, 0;
	@%p134 bra 	$L__BB0_217;
	setp.ne.s32 	%p135, %r2, 0;
	@%p135 bra 	$L__BB0_213;
	mov.b16 	%rs26, 1;
	st.global.u8 	[%rd5+25], %rs26;
$L__BB0_213:
	setp.ge.s32 	%p136, %r2, %r1;
	@%p136 bra 	$L__BB0_216;
	mul.lo.s32 	%r121, %r120, %r1;
	mov.u32 	%r591, %r2;
$L__BB0_215:
	add.s32 	%r404, %r591, %r121;
	mul.wide.u32 	%rd290, %r404, 8;
	add.s64 	%rd291, %rd1, %rd290;
	ld.global.u64 	%rd292, [%rd291];
	shl.b32 	%r405, %r591, 3;
	add.s32 	%r407, %r304, %r405;
	ld.shared.u64 	%rd293, [%r407];
	or.b64  	%rd294, %rd293, %rd292;
	st.shared.u64 	[%r407], %rd294;
	add.s32 	%r591, %r591, %r13;
	setp.lt.s32 	%p137, %r591, %r1;
	@%p137 bra 	$L__BB0_215;
$L__BB0_216:
	bar.sync 	0;
	ld.shared.u64 	%rd524, [%r18];
$L__BB0_217:
	add.s32 	%r124, %r19, 26;
	setp.ge.s32 	%p138, %r124, %r277;
	@%p138 bra 	$L__BB0_520;
	and.b64  	%rd295, %rd524, 67108864;
	setp.ne.s64 	%p139, %rd295, 0;
	@%p139 bra 	$L__BB0_225;
	setp.ne.s32 	%p140, %r2, 0;
	@%p140 bra 	$L__BB0_221;
	mov.b16 	%rs27, 1;
	st.global.u8 	[%rd5+26], %rs27;
$L__BB0_221:
	setp.ge.s32 	%p141, %r2, %r1;
	@%p141 bra 	$L__BB0_224;
	mul.lo.s32 	%r125, %r124, %r1;
	mov.u32 	%r592, %r2;
$L__BB0_223:
	add.s32 	%r408, %r592, %r125;
	mul.wide.u32 	%rd296, %r408, 8;
	add.s64 	%rd297, %rd1, %rd296;
	ld.global.u64 	%rd298, [%rd297];
	shl.b32 	%r409, %r592, 3;
	add.s32 	%r411, %r304, %r409;
	ld.shared.u64 	%rd299, [%r411];
	or.b64  	%rd300, %rd299, %rd298;
	st.shared.u64 	[%r411], %rd300;
	add.s32 	%r592, %r592, %r13;
	setp.lt.s32 	%p142, %r592, %r1;
	@%p142 bra 	$L__BB0_223;
$L__BB0_224:
	bar.sync 	0;
	ld.shared.u64 	%rd524, [%r18];
$L__BB0_225:
	add.s32 	%r128, %r19, 27;
	setp.ge.s32 	%p143, %r128, %r277;
	@%p143 bra 	$L__BB0_520;
	and.b64  	%rd301, %rd524, 134217728;
	setp.ne.s64 	%p144, %rd301, 0;
	@%p144 bra 	$L__BB0_233;
	setp.ne.s32 	%p145, %r2, 0;
	@%p145 bra 	$L__BB0_229;
	mov.b16 	%rs28, 1;
	st.global.u8 	[%rd5+27], %rs28;
$L__BB0_229:
	setp.ge.s32 	%p146, %r2, %r1;
	@%p146 bra 	$L__BB0_232;
	mul.lo.s32 	%r129, %r128, %r1;
	mov.u32 	%r593, %r2;
$L__BB0_231:
	add.s32 	%r412, %r593, %r129;
	mul.wide.u32 	%rd302, %r412, 8;
	add.s64 	%rd303, %rd1, %rd302;
	ld.global.u64 	%rd304, [%rd303];
	shl.b32 	%r413, %r593, 3;
	add.s32 	%r415, %r304, %r413;
	ld.shared.u64 	%rd305, [%r415];
	or.b64  	%rd306, %rd305, %rd304;
	st.shared.u64 	[%r415], %rd306;
	add.s32 	%r593, %r593, %r13;
	setp.lt.s32 	%p147, %r593, %r1;
	@%p147 bra 	$L__BB0_231;
$L__BB0_232:
	bar.sync 	0;
	ld.shared.u64 	%rd524, [%r18];
$L__BB0_233:
	add.s32 	%r132, %r19, 28;
	setp.ge.s32 	%p148, %r132, %r277;
	@%p148 bra 	$L__BB0_520;
	and.b64  	%rd307, %rd524, 268435456;
	setp.ne.s64 	%p149, %rd307, 0;
	@%p149 bra 	$L__BB0_241;
	setp.ne.s32 	%p150, %r2, 0;
	@%p150 bra 	$L__BB0_237;
	mov.b16 	%rs29, 1;
	st.global.u8 	[%rd5+28], %rs29;
$L__BB0_237:
	setp.ge.s32 	%p151, %r2, %r1;
	@%p151 bra 	$L__BB0_240;
	mul.lo.s32 	%r133, %r132, %r1;
	mov.u32 	%r594, %r2;
$L__BB0_239:
	add.s32 	%r416, %r594, %r133;
	mul.wide.u32 	%rd308, %r416, 8;
	add.s64 	%rd309, %rd1, %rd308;
	ld.global.u64 	%rd310, [%rd309];
	shl.b32 	%r417, %r594, 3;
	add.s32 	%r419, %r304, %r417;
	ld.shared.u64 	%rd311, [%r419];
	or.b64  	%rd312, %rd311, %rd310;
	st.shared.u64 	[%r419], %rd312;
	add.s32 	%r594, %r594, %r13;
	setp.lt.s32 	%p152, %r594, %r1;
	@%p152 bra 	$L__BB0_239;
$L__BB0_240:
	bar.sync 	0;
	ld.shared.u64 	%rd524, [%r18];
$L__BB0_241:
	add.s32 	%r136, %r19, 29;
	setp.ge.s32 	%p153, %r136, %r277;
	@%p153 bra 	$L__BB0_520;
	and.b64  	%rd313, %rd524, 536870912;
	setp.ne.s64 	%p154, %rd313, 0;
	@%p154 bra 	$L__BB0_249;
	setp.ne.s32 	%p155, %r2, 0;
	@%p155 bra 	$L__BB0_245;
	mov.b16 	%rs30, 1;
	st.global.u8 	[%rd5+29], %rs30;
$L__BB0_245:
	setp.ge.s32 	%p156, %r2, %r1;
	@%p156 bra 	$L__BB0_248;
	mul.lo.s32 	%r137, %r136, %r1;
	mov.u32 	%r595, %r2;
$L__BB0_247:
	add.s32 	%r420, %r595, %r137;
	mul.wide.u32 	%rd314, %r420, 8;
	add.s64 	%rd315, %rd1, %rd314;
	ld.global.u64 	%rd316, [%rd315];
	shl.b32 	%r421, %r595, 3;
	add.s32 	%r423, %r304, %r421;
	ld.shared.u64 	%rd317, [%r423];
	or.b64  	%rd318, %rd317, %rd316;
	st.shared.u64 	[%r423], %rd318;
	add.s32 	%r595, %r595, %r13;
	setp.lt.s32 	%p157, %r595, %r1;
	@%p157 bra 	$L__BB0_247;
$L__BB0_248:
	bar.sync 	0;
	ld.shared.u64 	%rd524, [%r18];
$L__BB0_249:
	add.s32 	%r140, %r19, 30;
	setp.ge.s32 	%p158, %r140, %r277;
	@%p158 bra 	$L__BB0_520;
	and.b64  	%rd319, %rd524, 1073741824;
	setp.ne.s64 	%p159, %rd319, 0;
	@%p159 bra 	$L__BB0_257;
	setp.ne.s32 	%p160, %r2, 0;
	@%p160 bra 	$L__BB0_253;
	mov.b16 	%rs31, 1;
	st.global.u8 	[%rd5+30], %rs31;
$L__BB0_253:
	setp.ge.s32 	%p161, %r2, %r1;
	@%p161 bra 	$L__BB0_256;
	mul.lo.s32 	%r141, %r140, %r1;
	mov.u32 	%r596, %r2;
$L__BB0_255:
	add.s32 	%r424, %r596, %r141;
	mul.wide.u32 	%rd320, %r424, 8;
	add.s64 	%rd321, %rd1, %rd320;
	ld.global.u64 	%rd322, [%rd321];
	shl.b32 	%r425, %r596, 3;
	add.s32 	%r427, %r304, %r425;
	ld.shared.u64 	%rd323, [%r427];
	or.b64  	%rd324, %rd323, %rd322;
	st.shared.u64 	[%r427], %rd324;
	add.s32 	%r596, %r596, %r13;
	setp.lt.s32 	%p162, %r596, %r1;
	@%p162 bra 	$L__BB0_255;
$L__BB0_256:
	bar.sync 	0;
	ld.shared.u64 	%rd524, [%r18];
$L__BB0_257:
	add.s32 	%r144, %r19, 31;
	setp.ge.s32 	%p163, %r144, %r277;
	@%p163 bra 	$L__BB0_520;
	and.b64  	%rd325, %rd524, 2147483648;
	setp.ne.s64 	%p164, %rd325, 0;
	@%p164 bra 	$L__BB0_265;
	setp.ne.s32 	%p165, %r2, 0;
	@%p165 bra 	$L__BB0_261;
	mov.b16 	%rs32, 1;
	st.global.u8 	[%rd5+31], %rs32;
$L__BB0_261:
	setp.ge.s32 	%p166, %r2, %r1;
	@%p166 bra 	$L__BB0_264;
	mul.lo.s32 	%r145, %r144, %r1;
	mov.u32 	%r597, %r2;
$L__BB0_263:
	add.s32 	%r428, %r597, %r145;
	mul.wide.u32 	%rd326, %r428, 8;
	add.s64 	%rd327, %rd1, %rd326;
	ld.global.u64 	%rd328, [%rd327];
	shl.b32 	%r429, %r597, 3;
	add.s32 	%r431, %r304, %r429;
	ld.shared.u64 	%rd329, [%r431];
	or.b64  	%rd330, %rd329, %rd328;
	st.shared.u64 	[%r431], %rd330;
	add.s32 	%r597, %r597, %r13;
	setp.lt.s32 	%p167, %r597, %r1;
	@%p167 bra 	$L__BB0_263;
$L__BB0_264:
	bar.sync 	0;
	ld.shared.u64 	%rd524, [%r18];
$L__BB0_265:
	add.s32 	%r148, %r19, 32;
	setp.ge.s32 	%p168, %r148, %r277;
	@%p168 bra 	$L__BB0_520;
	and.b64  	%rd331, %rd524, 4294967296;
	setp.ne.s64 	%p169, %rd331, 0;
	@%p169 bra 	$L__BB0_273;
	setp.ne.s32 	%p170, %r2, 0;
	@%p170 bra 	$L__BB0_269;
	mov.b16 	%rs33, 1;
	st.global.u8 	[%rd5+32], %rs33;
$L__BB0_269:
	setp.ge.s32 	%p171, %r2, %r1;
	@%p171 bra 	$L__BB0_272;
	mul.lo.s32 	%r149, %r148, %r1;
	mov.u32 	%r598, %r2;
$L__BB0_271:
	add.s32 	%r432, %r598, %r149;
	mul.wide.u32 	%rd332, %r432, 8;
	add.s64 	%rd333, %rd1, %rd332;
	ld.global.u64 	%rd334, [%rd333];
	shl.b32 	%r433, %r598, 3;
	add.s32 	%r435, %r304, %r433;
	ld.shared.u64 	%rd335, [%r435];
	or.b64  	%rd336, %rd335, %rd334;
	st.shared.u64 	[%r435], %rd336;
	add.s32 	%r598, %r598, %r13;
	setp.lt.s32 	%p172, %r598, %r1;
	@%p172 bra 	$L__BB0_271;
$L__BB0_272:
	bar.sync 	0;
	ld.shared.u64 	%rd524, [%r18];
$L__BB0_273:
	add.s32 	%r152, %r19, 33;
	setp.ge.s32 	%p173, %r152, %r277;
	@%p173 bra 	$L__BB0_520;
	and.b64  	%rd337, %rd524, 8589934592;
	setp.ne.s64 	%p174, %rd337, 0;
	@%p174 bra 	$L__BB0_281;
	setp.ne.s32 	%p175, %r2, 0;
	@%p175 bra 	$L__BB0_277;
	mov.b16 	%rs34, 1;
	st.global.u8 	[%rd5+33], %rs34;
$L__BB0_277:
	setp.ge.s32 	%p176, %r2, %r1;
	@%p176 bra 	$L__BB0_280;
	mul.lo.s32 	%r153, %r152, %r1;
	mov.u32 	%r599, %r2;
$L__BB0_279:
	add.s32 	%r436, %r599, %r153;
	mul.wide.u32 	%rd338, %r436, 8;
	add.s64 	%rd339, %rd1, %rd338;
	ld.global.u64 	%rd340, [%rd339];
	shl.b32 	%r437, %r599, 3;
	add.s32 	%r439, %r304, %r437;
	ld.shared.u64 	%rd341, [%r439];
	or.b64  	%rd342, %rd341, %rd340;
	st.shared.u64 	[%r439], %rd342;
	add.s32 	%r599, %r599, %r13;
	setp.lt.s32 	%p177, %r599, %r1;
	@%p177 bra 	$L__BB0_279;
$L__BB0_280:
	bar.sync 	0;
	ld.shared.u64 	%rd524, [%r18];
$L__BB0_281:
	add.s32 	%r156, %r19, 34;
	setp.ge.s32 	%p178, %r156, %r277;
	@%p178 bra 	$L__BB0_520;
	and.b64  	%rd343, %rd524, 17179869184;
	setp.ne.s64 	%p179, %rd343, 0;
	@%p179 bra 	$L__BB0_289;
	setp.ne.s32 	%p180, %r2, 0;
	@%p180 bra 	$L__BB0_285;
	mov.b16 	%rs35, 1;
	st.global.u8 	[%rd5+34], %rs35;
$L__BB0_285:
	setp.ge.s32 	%p181, %r2, %r1;
	@%p181 bra 	$L__BB0_288;
	mul.lo.s32 	%r157, %r156, %r1;
	mov.u32 	%r600, %r2;
$L__BB0_287:
	add.s32 	%r440, %r600, %r157;
	mul.wide.u32 	%rd344, %r440, 8;
	add.s64 	%rd345, %rd1, %rd344;
	ld.global.u64 	%rd346, [%rd345];
	shl.b32 	%r441, %r600, 3;
	add.s32 	%r443, %r304, %r441;
	ld.shared.u64 	%rd347, [%r443];
	or.b64  	%rd348, %rd347, %rd346;
	st.shared.u64 	[%r443], %rd348;
	add.s32 	%r600, %r600, %r13;
	setp.lt.s32 	%p182, %r600, %r1;
	@%p182 bra 	$L__BB0_287;
$L__BB0_288:
	bar.sync 	0;
	ld.shared.u64 	%rd524, [%r18];
$L__BB0_289:
	add.s32 	%r160, %r19, 35;
	setp.ge.s32 	%p183, %r160, %r277;
	@%p183 bra 	$L__BB0_520;
	and.b64  	%rd349, %rd524, 34359738368;
	setp.ne.s64 	%p184, %rd349, 0;
	@%p184 bra 	$L__BB0_297;
	setp.ne.s32 	%p185, %r2, 0;
	@%p185 bra 	$L__BB0_293;
	mov.b16 	%rs36, 1;
	st.global.u8 	[%rd5+35], %rs36;
$L__BB0_293:
	setp.ge.s32 	%p186, %r2, %r1;
	@%p186 bra 	$L__BB0_296;
	mul.lo.s32 	%r161, %r160, %r1;
	mov.u32 	%r601, %r2;
$L__BB0_295:
	add.s32 	%r444, %r601, %r161;
	mul.wide.u32 	%rd350, %r444, 8;
	add.s64 	%rd351, %rd1, %rd350;
	ld.global.u64 	%rd352, [%rd351];
	shl.b32 	%r445, %r601, 3;
	add.s32 	%r447, %r304, %r445;
	ld.shared.u64 	%rd353, [%r447];
	or.b64  	%rd354, %rd353, %rd352;
	st.shared.u64 	[%r447], %rd354;
	add.s32 	%r601, %r601, %r13;
	setp.lt.s32 	%p187, %r601, %r1;
	@%p187 bra 	$L__BB0_295;
$L__BB0_296:
	bar.sync 	0;
	ld.shared.u64 	%rd524, [%r18];
$L__BB0_297:
	add.s32 	%r164, %r19, 36;
	setp.ge.s32 	%p188, %r164, %r277;
	@%p188 bra 	$L__BB0_520;
	and.b64  	%rd355, %rd524, 68719476736;
	setp.ne.s64 	%p189, %rd355, 0;
	@%p189 bra 	$L__BB0_305;
	setp.ne.s32 	%p190, %r2, 0;
	@%p190 bra 	$L__BB0_301;
	mov.b16 	%rs37, 1;
	st.global.u8 	[%rd5+36], %rs37;
$L__BB0_301:
	setp.ge.s32 	%p191, %r2, %r1;
	@%p191 bra 	$L__BB0_304;
	mul.lo.s32 	%r165, %r164, %r1;
	mov.u32 	%r602, %r2;
$L__BB0_303:
	add.s32 	%r448, %r602, %r165;
	mul.wide.u32 	%rd356, %r448, 8;
	add.s64 	%rd357, %rd1, %rd356;
	ld.global.u64 	%rd358, [%rd357];
	shl.b32 	%r449, %r602, 3;
	add.s32 	%r451, %r304, %r449;
	ld.shared.u64 	%rd359, [%r451];
	or.b64  	%rd360, %rd359, %rd358;
	st.shared.u64 	[%r451], %rd360;
	add.s32 	%r602, %r602, %r13;
	setp.lt.s32 	%p192, %r602, %r1;
	@%p192 bra 	$L__BB0_303;
$L__BB0_304:
	bar.sync 	0;
	ld.shared.u64 	%rd524, [%r18];
$L__BB0_305:
	add.s32 	%r168, %r19, 37;
	setp.ge.s32 	%p193, %r168, %r277;
	@%p193 bra 	$L__BB0_520;
	and.b64  	%rd361, %rd524, 137438953472;
	setp.ne.s64 	%p194, %rd361, 0;
	@%p194 bra 	$L__BB0_313;
	setp.ne.s32 	%p195, %r2, 0;
	@%p195 bra 	$L__BB0_309;
	mov.b16 	%rs38, 1;
	st.global.u8 	[%rd5+37], %rs38;
$L__BB0_309:
	setp.ge.s32 	%p196, %r2, %r1;
	@%p196 bra 	$L__BB0_312;
	mul.lo.s32 	%r169, %r168, %r1;
	mov.u32 	%r603, %r2;
$L__BB0_311:
	add.s32 	%r452, %r603, %r169;
	mul.wide.u32 	%rd362, %r452, 8;
	add.s64 	%rd363, %rd1, %rd362;
	ld.global.u64 	%rd364, [%rd363];
	shl.b32 	%r453, %r603, 3;
	add.s32 	%r455, %r304, %r453;
	ld.shared.u64 	%rd365, [%r455];
	or.b64  	%rd366, %rd365, %rd364;
	st.shared.u64 	[%r455], %rd366;
	add.s32 	%r603, %r603, %r13;
	setp.lt.s32 	%p197, %r603, %r1;
	@%p197 bra 	$L__BB0_311;
$L__BB0_312:
	bar.sync 	0;
	ld.shared.u64 	%rd524, [%r18];
$L__BB0_313:
	add.s32 	%r172, %r19, 38;
	setp.ge.s32 	%p198, %r172, %r277;
	@%p198 bra 	$L__BB0_520;
	and.b64  	%rd367, %rd524, 274877906944;
	setp.ne.s64 	%p199, %rd367, 0;
	@%p199 bra 	$L__BB0_321;
	setp.ne.s32 	%p200, %r2, 0;
	@%p200 bra 	$L__BB0_317;
	mov.b16 	%rs39, 1;
	st.global.u8 	[%rd5+38], %rs39;
$L__BB0_317:
	setp.ge.s32 	%p201, %r2, %r1;
	@%p201 bra 	$L__BB0_320;
	mul.lo.s32 	%r173, %r172, %r1;
	mov.u32 	%r604, %r2;
$L__BB0_319:
	add.s32 	%r456, %r604, %r173;
	mul.wide.u32 	%rd368, %r456, 8;
	add.s64 	%rd369, %rd1, %rd368;
	ld.global.u64 	%rd370, [%rd369];
	shl.b32 	%r457, %r604, 3;
	add.s32 	%r459, %r304, %r457;
	ld.shared.u64 	%rd371, [%r459];
	or.b64  	%rd372, %rd371, %rd370;
	st.shared.u64 	[%r459], %rd372;
	add.s32 	%r604, %r604, %r13;
	setp.lt.s32 	%p202, %r604, %r1;
	@%p202 bra 	$L__BB0_319;
$L__BB0_320:
	bar.sync 	0;
	ld.shared.u64 	%rd524, [%r18];
$L__BB0_321:
	add.s32 	%r176, %r19, 39;
	setp.ge.s32 	%p203, %r176, %r277;
	@%p203 bra 	$L__BB0_520;
	and.b64  	%rd373, %rd524, 549755813888;
	setp.ne.s64 	%p204, %rd373, 0;
	@%p204 bra 	$L__BB0_329;
	setp.ne.s32 	%p205, %r2, 0;
	@%p205 bra 	$L__BB0_325;
	mov.b16 	%rs40, 1;
	st.global.u8 	[%rd5+39], %rs40;
$L__BB0_325:
	setp.ge.s32 	%p206, %r2, %r1;
	@%p206 bra 	$L__BB0_328;
	mul.lo.s32 	%r177, %r176, %r1;
	mov.u32 	%r605, %r2;
$L__BB0_327:
	add.s32 	%r460, %r605, %r177;
	mul.wide.u32 	%rd374, %r460, 8;
	add.s64 	%rd375, %rd1, %rd374;
	ld.global.u64 	%rd376, [%rd375];
	shl.b32 	%r461, %r605, 3;
	add.s32 	%r463, %r304, %r461;
	ld.shared.u64 	%rd377, [%r463];
	or.b64  	%rd378, %rd377, %rd376;
	st.shared.u64 	[%r463], %rd378;
	add.s32 	%r605, %r605, %r13;
	setp.lt.s32 	%p207, %r605, %r1;
	@%p207 bra 	$L__BB0_327;
$L__BB0_328:
	bar.sync 	0;
	ld.shared.u64 	%rd524, [%r18];
$L__BB0_329:
	add.s32 	%r180, %r19, 40;
	setp.ge.s32 	%p208, %r180, %r277;
	@%p208 bra 	$L__BB0_520;
	and.b64  	%rd379, %rd524, 1099511627776;
	setp.ne.s64 	%p209, %rd379, 0;
	@%p209 bra 	$L__BB0_337;
	setp.ne.s32 	%p210, %r2, 0;
	@%p210 bra 	$L__BB0_333;
	mov.b16 	%rs41, 1;
	st.global.u8 	[%rd5+40], %rs41;
$L__BB0_333:
	setp.ge.s32 	%p211, %r2, %r1;
	@%p211 bra 	$L__BB0_336;
	mul.lo.s32 	%r181, %r180, %r1;
	mov.u32 	%r606, %r2;
$L__BB0_335:
	add.s32 	%r464, %r606, %r181;
	mul.wide.u32 	%rd380, %r464, 8;
	add.s64 	%rd381, %rd1, %rd380;
	ld.global.u64 	%rd382, [%rd381];
	shl.b32 	%r465, %r606, 3;
	add.s32 	%r467, %r304, %r465;
	ld.shared.u64 	%rd383, [%r467];
	or.b64  	%rd384, %rd383, %rd382;
	st.shared.u64 	[%r467], %rd384;
	add.s32 	%r606, %r606, %r13;
	setp.lt.s32 	%p212, %r606, %r1;
	@%p212 bra 	$L__BB0_335;
$L__BB0_336:
	bar.sync 	0;
	ld.shared.u64 	%rd524, [%r18];
$L__BB0_337:
	add.s32 	%r184, %r19, 41;
	setp.ge.s32 	%p213, %r184, %r277;
	@%p213 bra 	$L__BB0_520;
	and.b64  	%rd385, %rd524, 2199023255552;
	setp.ne.s64 	%p214, %rd385, 0;
	@%p214 bra 	$L__BB0_345;
	setp.ne.s32 	%p215, %r2, 0;
	@%p215 bra 	$L__BB0_341;
	mov.b16 	%rs42, 1;
	st.global.u8 	[%rd5+41], %rs42;
$L__BB0_341:
	setp.ge.s32 	%p216, %r2, %r1;
	@%p216 bra 	$L__BB0_344;
	mul.lo.s32 	%r185, %r184, %r1;
	mov.u32 	%r607, %r2;
$L__BB0_343:
	add.s32 	%r468, %r607, %r185;
	mul.wide.u32 	%rd386, %r468, 8;
	add.s64 	%rd387, %rd1, %rd386;
	ld.global.u64 	%rd388, [%rd387];
	shl.b32 	%r469, %r607, 3;
	add.s32 	%r471, %r304, %r469;
	ld.shared.u64 	%rd389, [%r471];
	or.b64  	%rd390, %rd389, %rd388;
	st.shared.u64 	[%r471], %rd390;
	add.s32 	%r607, %r607, %r13;
	setp.lt.s32 	%p217, %r607, %r1;
	@%p217 bra 	$L__BB0_343;
$L__BB0_344:
	bar.sync 	0;
	ld.shared.u64 	%rd524, [%r18];
$L__BB0_345:
	add.s32 	%r188, %r19, 42;
	setp.ge.s32 	%p218, %r188, %r277;
	@%p218 bra 	$L__BB0_520;
	and.b64  	%rd391, %rd524, 4398046511104;
	setp.ne.s64 	%p219, %rd391, 0;
	@%p219 bra 	$L__BB0_353;
	setp.ne.s32 	%p220, %r2, 0;
	@%p220 bra 	$L__BB0_349;
	mov.b16 	%rs43, 1;
	st.global.u8 	[%rd5+42], %rs43;
$L__BB0_349:
	setp.ge.s32 	%p221, %r2, %r1;
	@%p221 bra 	$L__BB0_352;
	mul.lo.s32 	%r189, %r188, %r1;
	mov.u32 	%r608, %r2;
$L__BB0_351:
	add.s32 	%r472, %r608, %r189;
	mul.wide.u32 	%rd392, %r472, 8;
	add.s64 	%rd393, %rd1, %rd392;
	ld.global.u64 	%rd394, [%rd393];
	shl.b32 	%r473, %r608, 3;
	add.s32 	%r475, %r304, %r473;
	ld.shared.u64 	%rd395, [%r475];
	or.b64  	%rd396, %rd395, %rd394;
	st.shared.u64 	[%r475], %rd396;
	add.s32 	%r608, %r608, %r13;
	setp.lt.s32 	%p222, %r608, %r1;
	@%p222 bra 	$L__BB0_351;
$L__BB0_352:
	bar.sync 	0;
	ld.shared.u64 	%rd524, [%r18];
$L__BB0_353:
	add.s32 	%r192, %r19, 43;
	setp.ge.s32 	%p223, %r192, %r277;
	@%p223 bra 	$L__BB0_520;
	and.b64  	%rd397, %rd524, 8796093022208;
	setp.ne.s64 	%p224, %rd397, 0;
	@%p224 bra 	$L__BB0_361;
	setp.ne.s32 	%p225, %r2, 0;
	@%p225 bra 	$L__BB0_357;
	mov.b16 	%rs44, 1;
	st.global.u8 	[%rd5+43], %rs44;
$L__BB0_357:
	setp.ge.s32 	%p226, %r2, %r1;
	@%p226 bra 	$L__BB0_360;
	mul.lo.s32 	%r193, %r192, %r1;
	mov.u32 	%r609, %r2;
$L__BB0_359:
	add.s32 	%r476, %r609, %r193;
	mul.wide.u32 	%rd398, %r476, 8;
	add.s64 	%rd399, %rd1, %rd398;
	ld.global.u64 	%rd400, [%rd399];
	shl.b32 	%r477, %r609, 3;
	add.s32 	%r479, %r304, %r477;
	ld.shared.u64 	%rd401, [%r479];
	or.b64  	%rd402, %rd401, %rd400;
	st.shared.u64 	[%r479], %rd402;
	add.s32 	%r609, %r609, %r13;
	setp.lt.s32 	%p227, %r609, %r1;
	@%p227 bra 	$L__BB0_359;
$L__BB0_360:
	bar.sync 	0;
	ld.shared.u64 	%rd524, [%r18];
$L__BB0_361:
	add.s32 	%r196, %r19, 44;
	setp.ge.s32 	%p228, %r196, %r277;
	@%p228 bra 	$L__BB0_520;
	and.b64  	%rd403, %rd524, 17592186044416;
	setp.ne.s64 	%p229, %rd403, 0;
	@%p229 bra 	$L__BB0_369;
	setp.ne.s32 	%p230, %r2, 0;
	@%p230 bra 	$L__BB0_365;
	mov.b16 	%rs45, 1;
	st.global.u8 	[%rd5+44], %rs45;
$L__BB0_365:
	setp.ge.s32 	%p231, %r2, %r1;
	@%p231 bra 	$L__BB0_368;
	mul.lo.s32 	%r197, %r196, %r1;
	mov.u32 	%r610, %r2;
$L__BB0_367:
	add.s32 	%r480, %r610, %r197;
	mul.wide.u32 	%rd404, %r480, 8;
	add.s64 	%rd405, %rd1, %rd404;
	ld.global.u64 	%rd406, [%rd405];
	shl.b32 	%r481, %r610, 3;
	add.s32 	%r483, %r304, %r481;
	ld.shared.u64 	%rd407, [%r483];
	or.b64  	%rd408, %rd407, %rd406;
	st.shared.u64 	[%r483], %rd408;
	add.s32 	%r610, %r610, %r13;
	setp.lt.s32 	%p232, %r610, %r1;
	@%p232 bra 	$L__BB0_367;
$L__BB0_368:
	bar.sync 	0;
	ld.shared.u64 	%rd524, [%r18];
$L__BB0_369:
	add.s32 	%r200, %r19, 45;
	setp.ge.s32 	%p233, %r200, %r277;
	@%p233 bra 	$L__BB0_520;
	and.b64  	%rd409, %rd524, 35184372088832;
	setp.ne.s64 	%p234, %rd409, 0;
	@%p234 bra 	$L__BB0_377;
	setp.ne.s32 	%p235, %r2, 0;
	@%p235 bra 	$L__BB0_373;
	mov.b16 	%rs46, 1;
	st.global.u8 	[%rd5+45], %rs46;
$L__BB0_373:
	setp.ge.s32 	%p236, %r2, %r1;
	@%p236 bra 	$L__BB0_376;
	mul.lo.s32 	%r201, %r200, %r1;
	mov.u32 	%r611, %r2;
$L__BB0_375:
	add.s32 	%r484, %r611, %r201;
	mul.wide.u32 	%rd410, %r484, 8;
	add.s64 	%rd411, %rd1, %rd410;
	ld.global.u64 	%rd412, [%rd411];
	shl.b32 	%r485, %r611, 3;
	add.s32 	%r487, %r304, %r485;
	ld.shared.u64 	%rd413, [%r487];
	or.b64  	%rd414, %rd413, %rd412;
	st.shared.u64 	[%r487], %rd414;
	add.s32 	%r611, %r611, %r13;
	setp.lt.s32 	%p237, %r611, %r1;
	@%p237 bra 	$L__BB0_375;
$L__BB0_376:
	bar.sync 	0;
	ld.shared.u64 	%rd524, [%r18];
$L__BB0_377:
	add.s32 	%r204, %r19, 46;
	setp.ge.s32 	%p238, %r204, %r277;
	@%p238 bra 	$L__BB0_520;
	and.b64  	%rd415, %rd524, 70368744177664;
	setp.ne.s64 	%p239, %rd415, 0;
	@%p239 bra 	$L__BB0_385;
	setp.ne.s32 	%p240, %r2, 0;
	@%p240 bra 	$L__BB0_381;
	mov.b16 	%rs47, 1;
	st.global.u8 	[%rd5+46], %rs47;
$L__BB0_381:
	setp.ge.s32 	%p241, %r2, %r1;
	@%p241 bra 	$L__BB0_384;
	mul.lo.s32 	%r205, %r204, %r1;
	mov.u32 	%r612, %r2;
$L__BB0_383:
	add.s32 	%r488, %r612, %r205;
	mul.wide.u32 	%rd416, %r488, 8;
	add.s64 	%rd417, %rd1, %rd416;
	ld.global.u64 	%rd418, [%rd417];
	shl.b32 	%r489, %r612, 3;
	add.s32 	%r491, %r304, %r489;
	ld.shared.u64 	%rd419, [%r491];
	or.b64  	%rd420, %rd419, %rd418;
	st.shared.u64 	[%r491], %rd420;
	add.s32 	%r612, %r612, %r13;
	setp.lt.s32 	%p242, %r612, %r1;
	@%p242 bra 	$L__BB0_383;
$L__BB0_384:
	bar.sync 	0;
	ld.shared.u64 	%rd524, [%r18];
$L__BB0_385:
	add.s32 	%r208, %r19, 47;
	setp.ge.s32 	%p243, %r208, %r277;
	@%p243 bra 	$L__BB0_520;
	and.b64  	%rd421, %rd524, 140737488355328;
	setp.ne.s64 	%p244, %rd421, 0;
	@%p244 bra 	$L__BB0_393;
	setp.ne.s32 	%p245, %r2, 0;
	@%p245 bra 	$L__BB0_389;
	mov.b16 	%rs48, 1;
	st.global.u8 	[%rd5+47], %rs48;
$L__BB0_389:
	setp.ge.s32 	%p246, %r2, %r1;
	@%p246 bra 	$L__BB0_392;
	mul.lo.s32 	%r209, %r208, %r1;
	mov.u32 	%r613, %r2;
$L__BB0_391:
	add.s32 	%r492, %r613, %r209;
	mul.wide.u32 	%rd422, %r492, 8;
	add.s64 	%rd423, %rd1, %rd422;
	ld.global.u64 	%rd424, [%rd423];
	shl.b32 	%r493, %r613, 3;
	add.s32 	%r495, %r304, %r493;
	ld.shared.u64 	%rd425, [%r495];
	or.b64  	%rd426, %rd425, %rd424;
	st.shared.u64 	[%r495], %rd426;
	add.s32 	%r613, %r613, %r13;
	setp.lt.s32 	%p247, %r613, %r1;
	@%p247 bra 	$L__BB0_391;
$L__BB0_392:
	bar.sync 	0;
	ld.shared.u64 	%rd524, [%r18];
$L__BB0_393:
	add.s32 	%r212, %r19, 48;
	setp.ge.s32 	%p248, %r212, %r277;
	@%p248 bra 	$L__BB0_520;
	and.b64  	%rd427, %rd524, 281474976710656;
	setp.ne.s64 	%p249, %rd427, 0;
	@%p249 bra 	$L__BB0_401;
	setp.ne.s32 	%p250, %r2, 0;
	@%p250 bra 	$L__BB0_397;
	mov.b16 	%rs49, 1;
	st.global.u8 	[%rd5+48], %rs49;
$L__BB0_397:
	setp.ge.s32 	%p251, %r2, %r1;
	@%p251 bra 	$L__BB0_400;
	mul.lo.s32 	%r213, %r212, %r1;
	mov.u32 	%r614, %r2;
$L__BB0_399:
	add.s32 	%r496, %r614, %r213;
	mul.wide.u32 	%rd428, %r496, 8;
	add.s64 	%rd429, %rd1, %rd428;
	ld.global.u64 	%rd430, [%rd429];
	shl.b32 	%r497, %r614, 3;
	add.s32 	%r499, %r304, %r497;
	ld.shared.u64 	%rd431, [%r499];
	or.b64  	%rd432, %rd431, %rd430;
	st.shared.u64 	[%r499], %rd432;
	add.s32 	%r614, %r614, %r13;
	setp.lt.s32 	%p252, %r614, %r1;
	@%p252 bra 	$L__BB0_399;
$L__BB0_400:
	bar.sync 	0;
	ld.shared.u64 	%rd524, [%r18];
$L__BB0_401:
	add.s32 	%r216, %r19, 49;
	setp.ge.s32 	%p253, %r216, %r277;
	@%p253 bra 	$L__BB0_520;
	and.b64  	%rd433, %rd524, 562949953421312;
	setp.ne.s64 	%p254, %rd433, 0;
	@%p254 bra 	$L__BB0_409;
	setp.ne.s32 	%p255, %r2, 0;
	@%p255 bra 	$L__BB0_405;
	mov.b16 	%rs50, 1;
	st.global.u8 	[%rd5+49], %rs50;
$L__BB0_405:
	setp.ge.s32 	%p256, %r2, %r1;
	@%p256 bra 	$L__BB0_408;
	mul.lo.s32 	%r217, %r216, %r1;
	mov.u32 	%r615, %r2;
$L__BB0_407:
	add.s32 	%r500, %r615, %r217;
	mul.wide.u32 	%rd434, %r500, 8;
	add.s64 	%rd435, %rd1, %rd434;
	ld.global.u64 	%rd436, [%rd435];
	shl.b32 	%r501, %r615, 3;
	add.s32 	%r503, %r304, %r501;
	ld.shared.u64 	%rd437, [%r503];
	or.b64  	%rd438, %rd437, %rd436;
	st.shared.u64 	[%r503], %rd438;
	add.s32 	%r615, %r615, %r13;
	setp.lt.s32 	%p257, %r615, %r1;
	@%p257 bra 	$L__BB0_407;
$L__BB0_408:
	bar.sync 	0;
	ld.shared.u64 	%rd524, [%r18];
$L__BB0_409:
	add.s32 	%r220, %r19, 50;
	setp.ge.s32 	%p258, %r220, %r277;
	@%p258 bra 	$L__BB0_520;
	and.b64  	%rd439, %rd524, 1125899906842624;
	setp.ne.s64 	%p259, %rd439, 0;
	@%p259 bra 	$L__BB0_417;
	setp.ne.s32 	%p260, %r2, 0;
	@%p260 bra 	$L__BB0_413;
	mov.b16 	%rs51, 1;
	st.global.u8 	[%rd5+50], %rs51;
$L__BB0_413:
	setp.ge.s32 	%p261, %r2, %r1;
	@%p261 bra 	$L__BB0_416;
	mul.lo.s32 	%r221, %r220, %r1;
	mov.u32 	%r616, %r2;
$L__BB0_415:
	add.s32 	%r504, %r616, %r221;
	mul.wide.u32 	%rd440, %r504, 8;
	add.s64 	%rd441, %rd1, %rd440;
	ld.global.u64 	%rd442, [%rd441];
	shl.b32 	%r505, %r616, 3;
	add.s32 	%r507, %r304, %r505;
	ld.shared.u64 	%rd443, [%r507];
	or.b64  	%rd444, %rd443, %rd442;
	st.shared.u64 	[%r507], %rd444;
	add.s32 	%r616, %r616, %r13;
	setp.lt.s32 	%p262, %r616, %r1;
	@%p262 bra 	$L__BB0_415;
$L__BB0_416:
	bar.sync 	0;
	ld.shared.u64 	%rd524, [%r18];
$L__BB0_417:
	add.s32 	%r224, %r19, 51;
	setp.ge.s32 	%p263, %r224, %r277;
	@%p263 bra 	$L__BB0_520;
	and.b64  	%rd445, %rd524, 2251799813685248;
	setp.ne.s64 	%p264, %rd445, 0;
	@%p264 bra 	$L__BB0_425;
	setp.ne.s32 	%p265, %r2, 0;
	@%p265 bra 	$L__BB0_421;
	mov.b16 	%rs52, 1;
	st.global.u8 	[%rd5+51], %rs52;
$L__BB0_421:
	setp.ge.s32 	%p266, %r2, %r1;
	@%p266 bra 	$L__BB0_424;
	mul.lo.s32 	%r225, %r224, %r1;
	mov.u32 	%r617, %r2;
$L__BB0_423:
	add.s32 	%r508, %r617, %r225;
	mul.wide.u32 	%rd446, %r508, 8;
	add.s64 	%rd447, %rd1, %rd446;
	ld.global.u64 	%rd448, [%rd447];
	shl.b32 	%r509, %r617, 3;
	add.s32 	%r511, %r304, %r509;
	ld.shared.u64 	%rd449, [%r511];
	or.b64  	%rd450, %rd449, %rd448;
	st.shared.u64 	[%r511], %rd450;
	add.s32 	%r617, %r617, %r13;
	setp.lt.s32 	%p267, %r617, %r1;
	@%p267 bra 	$L__BB0_423;
$L__BB0_424:
	bar.sync 	0;
	ld.shared.u64 	%rd524, [%r18];
$L__BB0_425:
	add.s32 	%r228, %r19, 52;
	setp.ge.s32 	%p268, %r228, %r277;
	@%p268 bra 	$L__BB0_520;
	and.b64  	%rd451, %rd524, 4503599627370496;
	setp.ne.s64 	%p269, %rd451, 0;
	@%p269 bra 	$L__BB0_433;
	setp.ne.s32 	%p270, %r2, 0;
	@%p270 bra 	$L__BB0_429;
	mov.b16 	%rs53, 1;
	st.global.u8 	[%rd5+52], %rs53;
$L__BB0_429:
	setp.ge.s32 	%p271, %r2, %r1;
	@%p271 bra 	$L__BB0_432;
	mul.lo.s32 	%r229, %r228, %r1;
	mov.u32 	%r618, %r2;
$L__BB0_431:
	add.s32 	%r512, %r618, %r229;
	mul.wide.u32 	%rd452, %r512, 8;
	add.s64 	%rd453, %rd1, %rd452;
	ld.global.u64 	%rd454, [%rd453];
	shl.b32 	%r513, %r618, 3;
	add.s32 	%r515, %r304, %r513;
	ld.shared.u64 	%rd455, [%r515];
	or.b64  	%rd456, %rd455, %rd454;
	st.shared.u64 	[%r515], %rd456;
	add.s32 	%r618, %r618, %r13;
	setp.lt.s32 	%p272, %r618, %r1;
	@%p272 bra 	$L__BB0_431;
$L__BB0_432:
	bar.sync 	0;
	ld.shared.u64 	%rd524, [%r18];
$L__BB0_433:
	add.s32 	%r232, %r19, 53;
	setp.ge.s32 	%p273, %r232, %r277;
	@%p273 bra 	$L__BB0_520;
	and.b64  	%rd457, %rd524, 9007199254740992;
	setp.ne.s64 	%p274, %rd457, 0;
	@%p274 bra 	$L__BB0_441;
	setp.ne.s32 	%p275, %r2, 0;
	@%p275 bra 	$L__BB0_437;
	mov.b16 	%rs54, 1;
	st.global.u8 	[%rd5+53], %rs54;
$L__BB0_437:
	setp.ge.s32 	%p276, %r2, %r1;
	@%p276 bra 	$L__BB0_440;
	mul.lo.s32 	%r233, %r232, %r1;
	mov.u32 	%r619, %r2;
$L__BB0_439:
	add.s32 	%r516, %r619, %r233;
	mul.wide.u32 	%rd458, %r516, 8;
	add.s64 	%rd459, %rd1, %rd458;
	ld.global.u64 	%rd460, [%rd459];
	shl.b32 	%r517, %r619, 3;
	add.s32 	%r519, %r304, %r517;
	ld.shared.u64 	%rd461, [%r519];
	or.b64  	%rd462, %rd461, %rd460;
	st.shared.u64 	[%r519], %rd462;
	add.s32 	%r619, %r619, %r13;
	setp.lt.s32 	%p277, %r619, %r1;
	@%p277 bra 	$L__BB0_439;
$L__BB0_440:
	bar.sync 	0;
	ld.shared.u64 	%rd524, [%r18];
$L__BB0_441:
	add.s32 	%r236, %r19, 54;
	setp.ge.s32 	%p278, %r236, %r277;
	@%p278 bra 	$L__BB0_520;
	and.b64  	%rd463, %rd524, 18014398509481984;
	setp.ne.s64 	%p279, %rd463, 0;
	@%p279 bra 	$L__BB0_449;
	setp.ne.s32 	%p280, %r2, 0;
	@%p280 bra 	$L__BB0_445;
	mov.b16 	%rs55, 1;
	st.global.u8 	[%rd5+54], %rs55;
$L__BB0_445:
	setp.ge.s32 	%p281, %r2, %r1;
	@%p281 bra 	$L__BB0_448;
	mul.lo.s32 	%r237, %r236, %r1;
	mov.u32 	%r620, %r2;
$L__BB0_447:
	add.s32 	%r520, %r620, %r237;
	mul.wide.u32 	%rd464, %r520, 8;
	add.s64 	%rd465, %rd1, %rd464;
	ld.global.u64 	%rd466, [%rd465];
	shl.b32 	%r521, %r620, 3;
	add.s32 	%r523, %r304, %r521;
	ld.shared.u64 	%rd467, [%r523];
	or.b64  	%rd468, %rd467, %rd466;
	st.shared.u64 	[%r523], %rd468;
	add.s32 	%r620, %r620, %r13;
	setp.lt.s32 	%p282, %r620, %r1;
	@%p282 bra 	$L__BB0_447;
$L__BB0_448:
	bar.sync 	0;
	ld.shared.u64 	%rd524, [%r18];
$L__BB0_449:
	add.s32 	%r240, %r19, 55;
	setp.ge.s32 	%p283, %r240, %r277;
	@%p283 bra 	$L__BB0_520;
	and.b64  	%rd469, %rd524, 36028797018963968;
	setp.ne.s64 	%p284, %rd469, 0;
	@%p284 bra 	$L__BB0_457;
	setp.ne.s32 	%p285, %r2, 0;
	@%p285 bra 	$L__BB0_453;
	mov.b16 	%rs56, 1;
	st.global.u8 	[%rd5+55], %rs56;
$L__BB0_453:
	setp.ge.s32 	%p286, %r2, %r1;
	@%p286 bra 	$L__BB0_456;
	mul.lo.s32 	%r241, %r240, %r1;
	mov.u32 	%r621, %r2;
$L__BB0_455:
	add.s32 	%r524, %r621, %r241;
	mul.wide.u32 	%rd470, %r524, 8;
	add.s64 	%rd471, %rd1, %rd470;
	ld.global.u64 	%rd472, [%rd471];
	shl.b32 	%r525, %r621, 3;
	add.s32 	%r527, %r304, %r525;
	ld.shared.u64 	%rd473, [%r527];
	or.b64  	%rd474, %rd473, %rd472;
	st.shared.u64 	[%r527], %rd474;
	add.s32 	%r621, %r621, %r13;
	setp.lt.s32 	%p287, %r621, %r1;
	@%p287 bra 	$L__BB0_455;
$L__BB0_456:
	bar.sync 	0;
	ld.shared.u64 	%rd524, [%r18];
$L__BB0_457:
	add.s32 	%r244, %r19, 56;
	setp.ge.s32 	%p288, %r244, %r277;
	@%p288 bra 	$L__BB0_520;
	and.b64  	%rd475, %rd524, 72057594037927936;
	setp.ne.s64 	%p289, %rd475, 0;
	@%p289 bra 	$L__BB0_465;
	setp.ne.s32 	%p290, %r2, 0;
	@%p290 bra 	$L__BB0_461;
	mov.b16 	%rs57, 1;
	st.global.u8 	[%rd5+56], %rs57;
$L__BB0_461:
	setp.ge.s32 	%p291, %r2, %r1;
	@%p291 bra 	$L__BB0_464;
	mul.lo.s32 	%r245, %r244, %r1;
	mov.u32 	%r622, %r2;
$L__BB0_463:
	add.s32 	%r528, %r622, %r245;
	mul.wide.u32 	%rd476, %r528, 8;
	add.s64 	%rd477, %rd1, %rd476;
	ld.global.u64 	%rd478, [%rd477];
	shl.b32 	%r529, %r622, 3;
	add.s32 	%r531, %r304, %r529;
	ld.shared.u64 	%rd479, [%r531];
	or.b64  	%rd480, %rd479, %rd478;
	st.shared.u64 	[%r531], %rd480;
	add.s32 	%r622, %r622, %r13;
	setp.lt.s32 	%p292, %r622, %r1;
	@%p292 bra 	$L__BB0_463;
$L__BB0_464:
	bar.sync 	0;
	ld.shared.u64 	%rd524, [%r18];
$L__BB0_465:
	add.s32 	%r248, %r19, 57;
	setp.ge.s32 	%p293, %r248, %r277;
	@%p293 bra 	$L__BB0_520;
	and.b64  	%rd481, %rd524, 144115188075855872;
	setp.ne.s64 	%p294, %rd481, 0;
	@%p294 bra 	$L__BB0_473;
	setp.ne.s32 	%p295, %r2, 0;
	@%p295 bra 	$L__BB0_469;
	mov.b16 	%rs58, 1;
	st.global.u8 	[%rd5+57], %rs58;
$L__BB0_469:
	setp.ge.s32 	%p296, %r2, %r1;
	@%p296 bra 	$L__BB0_472;
	mul.lo.s32 	%r249, %r248, %r1;
	mov.u32 	%r623, %r2;
$L__BB0_471:
	add.s32 	%r532, %r623, %r249;
	mul.wide.u32 	%rd482, %r532, 8;
	add.s64 	%rd483, %rd1, %rd482;
	ld.global.u64 	%rd484, [%rd483];
	shl.b32 	%r533, %r623, 3;
	add.s32 	%r535, %r304, %r533;
	ld.shared.u64 	%rd485, [%r535];
	or.b64  	%rd486, %rd485, %rd484;
	st.shared.u64 	[%r535], %rd486;
	add.s32 	%r623, %r623, %r13;
	setp.lt.s32 	%p297, %r623, %r1;
	@%p297 bra 	$L__BB0_471;
$L__BB0_472:
	bar.sync 	0;
	ld.shared.u64 	%rd524, [%r18];
$L__BB0_473:
	add.s32 	%r252, %r19, 58;
	setp.ge.s32 	%p298, %r252, %r277;
	@%p298 bra 	$L__BB0_520;
	and.b64  	%rd487, %rd524, 288230376151711744;
	setp.ne.s64 	%p299, %rd487, 0;
	@%p299 bra 	$L__BB0_481;
	setp.ne.s32 	%p300, %r2, 0;
	@%p300 bra 	$L__BB0_477;
	mov.b16 	%rs59, 1;
	st.global.u8 	[%rd5+58], %rs59;
$L__BB0_477:
	setp.ge.s32 	%p301, %r2, %r1;
	@%p301 bra 	$L__BB0_480;
	mul.lo.s32 	%r253, %r252, %r1;
	mov.u32 	%r624, %r2;
$L__BB0_479:
	add.s32 	%r536, %r624, %r253;
	mul.wide.u32 	%rd488, %r536, 8;
	add.s64 	%rd489, %rd1, %rd488;
	ld.global.u64 	%rd490, [%rd489];
	shl.b32 	%r537, %r624, 3;
	add.s32 	%r539, %r304, %r537;
	ld.shared.u64 	%rd491, [%r539];
	or.b64  	%rd492, %rd491, %rd490;
	st.shared.u64 	[%r539], %rd492;
	add.s32 	%r624, %r624, %r13;
	setp.lt.s32 	%p302, %r624, %r1;
	@%p302 bra 	$L__BB0_479;
$L__BB0_480:
	bar.sync 	0;
	ld.shared.u64 	%rd524, [%r18];
$L__BB0_481:
	add.s32 	%r256, %r19, 59;
	setp.ge.s32 	%p303, %r256, %r277;
	@%p303 bra 	$L__BB0_520;
	and.b64  	%rd493, %rd524, 576460752303423488;
	setp.ne.s64 	%p304, %rd493, 0;
	@%p304 bra 	$L__BB0_489;
	setp.ne.s32 	%p305, %r2, 0;
	@%p305 bra 	$L__BB0_485;
	mov.b16 	%rs60, 1;
	st.global.u8 	[%rd5+59], %rs60;
$L__BB0_485:
	setp.ge.s32 	%p306, %r2, %r1;
	@%p306 bra 	$L__BB0_488;
	mul.lo.s32 	%r257, %r256, %r1;
	mov.u32 	%r625, %r2;
$L__BB0_487:
	add.s32 	%r540, %r625, %r257;
	mul.wide.u32 	%rd494, %r540, 8;
	add.s64 	%rd495, %rd1, %rd494;
	ld.global.u64 	%rd496, [%rd495];
	shl.b32 	%r541, %r625, 3;
	add.s32 	%r543, %r304, %r541;
	ld.shared.u64 	%rd497, [%r543];
	or.b64  	%rd498, %rd497, %rd496;
	st.shared.u64 	[%r543], %rd498;
	add.s32 	%r625, %r625, %r13;
	setp.lt.s32 	%p307, %r625, %r1;
	@%p307 bra 	$L__BB0_487;
$L__BB0_488:
	bar.sync 	0;
	ld.shared.u64 	%rd524, [%r18];
$L__BB0_489:
	add.s32 	%r260, %r19, 60;
	setp.ge.s32 	%p308, %r260, %r277;
	@%p308 bra 	$L__BB0_520;
	and.b64  	%rd499, %rd524, 1152921504606846976;
	setp.ne.s64 	%p309, %rd499, 0;
	@%p309 bra 	$L__BB0_497;
	setp.ne.s32 	%p310, %r2, 0;
	@%p310 bra 	$L__BB0_493;
	mov.b16 	%rs61, 1;
	st.global.u8 	[%rd5+60], %rs61;
$L__BB0_493:
	setp.ge.s32 	%p311, %r2, %r1;
	@%p311 bra 	$L__BB0_496;
	mul.lo.s32 	%r261, %r260, %r1;
	mov.u32 	%r626, %r2;
$L__BB0_495:
	add.s32 	%r544, %r626, %r261;
	mul.wide.u32 	%rd500, %r544, 8;
	add.s64 	%rd501, %rd1, %rd500;
	ld.global.u64 	%rd502, [%rd501];
	shl.b32 	%r545, %r626, 3;
	add.s32 	%r547, %r304, %r545;
	ld.shared.u64 	%rd503, [%r547];
	or.b64  	%rd504, %rd503, %rd502;
	st.shared.u64 	[%r547], %rd504;
	add.s32 	%r626, %r626, %r13;
	setp.lt.s32 	%p312, %r626, %r1;
	@%p312 bra 	$L__BB0_495;
$L__BB0_496:
	bar.sync 	0;
	ld.shared.u64 	%rd524, [%r18];
$L__BB0_497:
	add.s32 	%r264, %r19, 61;
	setp.ge.s32 	%p313, %r264, %r277;
	@%p313 bra 	$L__BB0_520;
	and.b64  	%rd505, %rd524, 2305843009213693952;
	setp.ne.s64 	%p314, %rd505, 0;
	@%p314 bra 	$L__BB0_505;
	setp.ne.s32 	%p315, %r2, 0;
	@%p315 bra 	$L__BB0_501;
	mov.b16 	%rs62, 1;
	st.global.u8 	[%rd5+61], %rs62;
$L__BB0_501:
	setp.ge.s32 	%p316, %r2, %r1;
	@%p316 bra 	$L__BB0_504;
	mul.lo.s32 	%r265, %r264, %r1;
	mov.u32 	%r627, %r2;
$L__BB0_503:
	add.s32 	%r548, %r627, %r265;
	mul.wide.u32 	%rd506, %r548, 8;
	add.s64 	%rd507, %rd1, %rd506;
	ld.global.u64 	%rd508, [%rd507];
	shl.b32 	%r549, %r627, 3;
	add.s32 	%r551, %r304, %r549;
	ld.shared.u64 	%rd509, [%r551];
	or.b64  	%rd510, %rd509, %rd508;
	st.shared.u64 	[%r551], %rd510;
	add.s32 	%r627, %r627, %r13;
	setp.lt.s32 	%p317, %r627, %r1;
	@%p317 bra 	$L__BB0_503;
$L__BB0_504:
	bar.sync 	0;
	ld.shared.u64 	%rd524, [%r18];
$L__BB0_505:
	add.s32 	%r268, %r19, 62;
	setp.ge.s32 	%p318, %r268, %r277;
	@%p318 bra 	$L__BB0_520;
	and.b64  	%rd511, %rd524, 4611686018427387904;
	setp.ne.s64 	%p319, %rd511, 0;
	@%p319 bra 	$L__BB0_513;
	setp.ne.s32 	%p320, %r2, 0;
	@%p320 bra 	$L__BB0_509;
	mov.b16 	%rs63, 1;
	st.global.u8 	[%rd5+62], %rs63;
$L__BB0_509:
	setp.ge.s32 	%p321, %r2, %r1;
	@%p321 bra 	$L__BB0_512;
	mul.lo.s32 	%r269, %r268, %r1;
	mov.u32 	%r628, %r2;
$L__BB0_511:
	add.s32 	%r552, %r628, %r269;
	mul.wide.u32 	%rd512, %r552, 8;
	add.s64 	%rd513, %rd1, %rd512;
	ld.global.u64 	%rd514, [%rd513];
	shl.b32 	%r553, %r628, 3;
	add.s32 	%r555, %r304, %r553;
	ld.shared.u64 	%rd515, [%r555];
	or.b64  	%rd516, %rd515, %rd514;
	st.shared.u64 	[%r555], %rd516;
	add.s32 	%r628, %r628, %r13;
	setp.lt.s32 	%p322, %r628, %r1;
	@%p322 bra 	$L__BB0_511;
$L__BB0_512:
	bar.sync 	0;
	ld.shared.u64 	%rd524, [%r18];
$L__BB0_513:
	add.s32 	%r272, %r19, 63;
	setp.ge.s32 	%p323, %r272, %r277;
	setp.lt.s64 	%p324, %rd524, 0;
	or.pred  	%p325, %p323, %p324;
	@%p325 bra 	$L__BB0_520;
	setp.ne.s32 	%p326, %r2, 0;
	@%p326 bra 	$L__BB0_516;
	mov.b16 	%rs64, 1;
	st.global.u8 	[%rd5+63], %rs64;
$L__BB0_516:
	setp.ge.s32 	%p327, %r2, %r1;
	@%p327 bra 	$L__BB0_519;
	mul.lo.s32 	%r273, %r272, %r1;
	mov.u32 	%r629, %r2;
$L__BB0_518:
	add.s32 	%r556, %r629, %r273;
	mul.wide.u32 	%rd517, %r556, 8;
	add.s64 	%rd518, %rd1, %rd517;
	ld.global.u64 	%rd519, [%rd518];
	shl.b32 	%r557, %r629, 3;
	add.s32 	%r559, %r304, %r557;
	ld.shared.u64 	%rd520, [%r559];
	or.b64  	%rd521, %rd520, %rd519;
	st.shared.u64 	[%r559], %rd521;
	add.s32 	%r629, %r629, %r13;
	setp.lt.s32 	%p328, %r629, %r1;
	@%p328 bra 	$L__BB0_518;
$L__BB0_519:
	bar.sync 	0;
$L__BB0_520:
	add.s32 	%r564, %r564, 1;
	setp.ne.s32 	%p329, %r564, %r14;
	@%p329 bra 	$L__BB0_9;
$L__BB0_521:
	ret;

}
	// .globl	_Z15nms_kernel_implIfEvidPKT_Py
.visible .entry _Z15nms_kernel_implIfEvidPKT_Py(
	.param .u32 _Z15nms_kernel_implIfEvidPKT_Py_param_0,
	.param .f64 _Z15nms_kernel_implIfEvidPKT_Py_param_1,
	.param .u64 .ptr .align 1 _Z15nms_kernel_implIfEvidPKT_Py_param_2,
	.param .u64 .ptr .align 1 _Z15nms_kernel_implIfEvidPKT_Py_param_3
)
{
	.reg .pred 	%p<29>;
	.reg .b32 	%r<71>;
	.reg .b32 	%f<283>;
	.reg .b64 	%rd<82>;
	.reg .b64 	%fd<2>;
	// demoted variable
	.shared .align 4 .b8 _ZZ15nms_kernel_implIfEvidPKT_PyE11block_boxes[1024];
	ld.param.u32 	%r21, [_Z15nms_kernel_implIfEvidPKT_Py_param_0];
	ld.param.f64 	%fd1, [_Z15nms_kernel_implIfEvidPKT_Py_param_1];
	ld.param.u64 	%rd15, [_Z15nms_kernel_implIfEvidPKT_Py_param_2];
	ld.param.u64 	%rd14, [_Z15nms_kernel_implIfEvidPKT_Py_param_3];
	cvta.to.global.u64 	%rd1, %rd15;
	mov.u32 	%r1, %ctaid.y;
	mov.u32 	%r2, %ctaid.x;
	setp.gt.u32 	%p1, %r1, %r2;
	@%p1 bra 	$L__BB1_17;
	shl.b32 	%r3, %r1, 6;
	shl.b32 	%r22, %r2, 6;
	sub.s32 	%r23, %r21, %r22;
	min.u32 	%r4, %r23, 64;
	mov.u32 	%r5, %tid.x;
	setp.ge.u32 	%p2, %r5, %r4;
	@%p2 bra 	$L__BB1_3;
	shl.b32 	%r24, %r2, 8;
	shl.b32 	%r25, %r5, 2;
	add.s32 	%r26, %r24, %r25;
	mul.wide.u32 	%rd16, %r26, 4;
	add.s64 	%rd17, %rd1, %rd16;
	ld.global.f32 	%f7, [%rd17];
	shl.b32 	%r27, %r5, 4;
	mov.u32 	%r28, _ZZ15nms_kernel_implIfEvidPKT_PyE11block_boxes;
	add.s32 	%r29, %r28, %r27;
	st.shared.f32 	[%r29], %f7;
	ld.global.f32 	%f8, [%rd17+4];
	st.shared.f32 	[%r29+4], %f8;
	ld.global.f32 	%f9, [%rd17+8];
	st.shared.f32 	[%r29+8], %f9;
	ld.global.f32 	%f10, [%rd17+12];
	st.shared.f32 	[%r29+12], %f10;
$L__BB1_3:
	bar.warp.sync 	-1;
	sub.s32 	%r30, %r21, %r3;
	min.u32 	%r31, %r30, 64;
	setp.ge.u32 	%p3, %r5, %r31;
	@%p3 bra 	$L__BB1_17;
	add.s32 	%r6, %r3, %r5;
	setp.eq.s32 	%p4, %r1, %r2;
	add.s32 	%r32, %r5, 1;
	selp.b32 	%r68, %r32, 0, %p4;
	setp.ge.u32 	%p5, %r68, %r4;
	mov.b64 	%rd81, 0;
	@%p5 bra 	$L__BB1_16;
	shl.b32 	%r33, %r6, 2;
	mul.wide.u32 	%rd21, %r33, 4;
	add.s64 	%rd22, %rd1, %rd21;
	cvt.rn.f32.f64 	%f1, %fd1;
	ld.global.f32 	%f2, [%rd22];
	ld.global.f32 	%f3, [%rd22+8];
	ld.global.f32 	%f4, [%rd22+4];
	ld.global.f32 	%f5, [%rd22+12];
	sub.f32 	%f11, %f3, %f2;
	sub.f32 	%f12, %f5, %f4;
	mul.f32 	%f6, %f11, %f12;
	sub.s32 	%r8, %r4, %r68;
	and.b32  	%r9, %r8, 7;
	sub.s32 	%r34, %r68, %r4;
	setp.gt.u32 	%p6, %r34, -8;
	mov.b64 	%rd81, 0;
	@%p6 bra 	$L__BB1_8;
	and.b32  	%r10, %r8, 120;
	mov.b32 	%r67, 0;
	mov.b64 	%rd81, 0;
$L__BB1_7:
	.pragma "nounroll";
	shl.b32 	%r36, %r68, 4;
	mov.u32 	%r37, _ZZ15nms_kernel_implIfEvidPKT_PyE11block_boxes;
	add.s32 	%r38, %r37, %r36;
	ld.shared.f32 	%f13, [%r38];
	max.f32 	%f14, %f2, %f13;
	ld.shared.f32 	%f15, [%r38+8];
	min.f32 	%f16, %f3, %f15;
	ld.shared.f32 	%f17, [%r38+4];
	max.f32 	%f18, %f4, %f17;
	ld.shared.f32 	%f19, [%r38+12];
	min.f32 	%f20, %f5, %f19;
	sub.f32 	%f21, %f16, %f14;
	max.f32 	%f22, %f21, 0f00000000;
	sub.f32 	%f23, %f20, %f18;
	max.f32 	%f24, %f23, 0f00000000;
	mul.f32 	%f25, %f22, %f24;
	sub.f32 	%f26, %f15, %f13;
	sub.f32 	%f27, %f19, %f17;
	fma.rn.f32 	%f28, %f26, %f27, %f6;
	sub.f32 	%f29, %f28, %f25;
	div.rn.f32 	%f30, %f25, %f29;
	setp.leu.f32 	%p7, %f30, %f1;
	mov.b64 	%rd24, 1;
	shl.b64 	%rd25, %rd24, %r68;
	selp.b64 	%rd26, 0, %rd25, %p7;
	or.b64  	%rd27, %rd26, %rd81;
	add.s32 	%r39, %r68, 1;
	ld.shared.f32 	%f31, [%r38+16];
	max.f32 	%f32, %f2, %f31;
	ld.shared.f32 	%f33, [%r38+24];
	min.f32 	%f34, %f3, %f33;
	ld.shared.f32 	%f35, [%r38+20];
	max.f32 	%f36, %f4, %f35;
	ld.shared.f32 	%f37, [%r38+28];
	min.f32 	%f38, %f5, %f37;
	sub.f32 	%f39, %f34, %f32;
	max.f32 	%f40, %f39, 0f00000000;
	sub.f32 	%f41, %f38, %f36;
	max.f32 	%f42, %f41, 0f00000000;
	mul.f32 	%f43, %f40, %f42;
	sub.f32 	%f44, %f33, %f31;
	sub.f32 	%f45, %f37, %f35;
	fma.rn.f32 	%f46, %f44, %f45, %f6;
	sub.f32 	%f47, %f46, %f43;
	div.rn.f32 	%f48, %f43, %f47;
	setp.leu.f32 	%p8, %f48, %f1;
	shl.b64 	%rd28, %rd24, %r39;
	selp.b64 	%rd29, 0, %rd28, %p8;
	or.b64  	%rd30, %rd29, %rd27;
	add.s32 	%r40, %r68, 2;
	ld.shared.f32 	%f49, [%r38+32];
	max.f32 	%f50, %f2, %f49;
	ld.shared.f32 	%f51, [%r38+40];
	min.f32 	%f52, %f3, %f51;
	ld.shared.f32 	%f53, [%r38+36];
	max.f32 	%f54, %f4, %f53;
	ld.shared.f32 	%f55, [%r38+44];
	min.f32 	%f56, %f5, %f55;
	sub.f32 	%f57, %f52, %f50;
	max.f32 	%f58, %f57, 0f00000000;
	sub.f32 	%f59, %f56, %f54;
	max.f32 	%f60, %f59, 0f00000000;
	mul.f32 	%f61, %f58, %f60;
	sub.f32 	%f62, %f51, %f49;
	sub.f32 	%f63, %f55, %f53;
	fma.rn.f32 	%f64, %f62, %f63, %f6;
	sub.f32 	%f65, %f64, %f61;
	div.rn.f32 	%f66, %f61, %f65;
	setp.leu.f32 	%p9, %f66, %f1;
	shl.b64 	%rd31, %rd24, %r40;
	selp.b64 	%rd32, 0, %rd31, %p9;
	or.b64  	%rd33, %rd32, %rd30;
	add.s32 	%r41, %r68, 3;
	ld.shared.f32 	%f67, [%r38+48];
	max.f32 	%f68, %f2, %f67;
	ld.shared.f32 	%f69, [%r38+56];
	min.f32 	%f70, %f3, %f69;
	ld.shared.f32 	%f71, [%r38+52];
	max.f32 	%f72, %f4, %f71;
	ld.shared.f32 	%f73, [%r38+60];
	min.f32 	%f74, %f5, %f73;
	sub.f32 	%f75, %f70, %f68;
	max.f32 	%f76, %f75, 0f00000000;
	sub.f32 	%f77, %f74, %f72;
	max.f32 	%f78, %f77, 0f00000000;
	mul.f32 	%f79, %f76, %f78;
	sub.f32 	%f80, %f69, %f67;
	sub.f32 	%f81, %f73, %f71;
	fma.rn.f32 	%f82, %f80, %f81, %f6;
	sub.f32 	%f83, %f82, %f79;
	div.rn.f32 	%f84, %f79, %f83;
	setp.leu.f32 	%p10, %f84, %f1;
	shl.b64 	%rd34, %rd24, %r41;
	selp.b64 	%rd35, 0, %rd34, %p10;
	or.b64  	%rd36, %rd35, %rd33;
	add.s32 	%r42, %r68, 4;
	ld.shared.f32 	%f85, [%r38+64];
	max.f32 	%f86, %f2, %f85;
	ld.shared.f32 	%f87, [%r38+72];
	min.f32 	%f88, %f3, %f87;
	ld.shared.f32 	%f89, [%r38+68];
	max.f32 	%f90, %f4, %f89;
	ld.shared.f32 	%f91, [%r38+76];
	min.f32 	%f92, %f5, %f91;
	sub.f32 	%f93, %f88, %f86;
	max.f32 	%f94, %f93, 0f00000000;
	sub.f32 	%f95, %f92, %f90;
	max.f32 	%f96, %f95, 0f00000000;
	mul.f32 	%f97, %f94, %f96;
	sub.f32 	%f98, %f87, %f85;
	sub.f32 	%f99, %f91, %f89;
	fma.rn.f32 	%f100, %f98, %f99, %f6;
	sub.f32 	%f101, %f100, %f97;
	div.rn.f32 	%f102, %f97, %f101;
	setp.leu.f32 	%p11, %f102, %f1;
	shl.b64 	%rd37, %rd24, %r42;
	selp.b64 	%rd38, 0, %rd37, %p11;
	or.b64  	%rd39, %rd38, %rd36;
	add.s32 	%r43, %r68, 5;
	ld.shared.f32 	%f103, [%r38+80];
	max.f32 	%f104, %f2, %f103;
	ld.shared.f32 	%f105, [%r38+88];
	min.f32 	%f106, %f3, %f105;
	ld.shared.f32 	%f107, [%r38+84];
	max.f32 	%f108, %f4, %f107;
	ld.shared.f32 	%f109, [%r38+92];
	min.f32 	%f110, %f5, %f109;
	sub.f32 	%f111, %f106, %f104;
	max.f32 	%f112, %f111, 0f00000000;
	sub.f32 	%f113, %f110, %f108;
	max.f32 	%f114, %f113, 0f00000000;
	mul.f32 	%f115, %f112, %f114;
	sub.f32 	%f116, %f105, %f103;
	sub.f32 	%f117, %f109, %f107;
	fma.rn.f32 	%f118, %f116, %f117, %f6;
	sub.f32 	%f119, %f118, %f115;
	div.rn.f32 	%f120, %f115, %f119;
	setp.leu.f32 	%p12, %f120, %f1;
	shl.b64 	%rd40, %rd24, %r43;
	selp.b64 	%rd41, 0, %rd40, %p12;
	or.b64  	%rd42, %rd41, %rd39;
	add.s32 	%r44, %r68, 6;
	ld.shared.f32 	%f121, [%r38+96];
	max.f32 	%f122, %f2, %f121;
	ld.shared.f32 	%f123, [%r38+104];
	min.f32 	%f124, %f3, %f123;
	ld.shared.f32 	%f125, [%r38+100];
	max.f32 	%f126, %f4, %f125;
	ld.shared.f32 	%f127, [%r38+108];
	min.f32 	%f128, %f5, %f127;
	sub.f32 	%f129, %f124, %f122;
	max.f32 	%f130, %f129, 0f00000000;
	sub.f32 	%f131, %f128, %f126;
	max.f32 	%f132, %f131, 0f00000000;
	mul.f32 	%f133, %f130, %f132;
	sub.f32 	%f134, %f123, %f121;
	sub.f32 	%f135, %f127, %f125;
	fma.rn.f32 	%f136, %f134, %f135, %f6;
	sub.f32 	%f137, %f136, %f133;
	div.rn.f32 	%f138, %f133, %f137;
	setp.leu.f32 	%p13, %f138, %f1;
	shl.b64 	%rd43, %rd24, %r44;
	selp.b64 	%rd44, 0, %rd43, %p13;
	or.b64  	%rd45, %rd44, %rd42;
	add.s32 	%r45, %r68, 7;
	ld.shared.f32 	%f139, [%r38+112];
	max.f32 	%f140, %f2, %f139;
	ld.shared.f32 	%f141, [%r38+120];
	min.f32 	%f142, %f3, %f141;
	ld.shared.f32 	%f143, [%r38+116];
	max.f32 	%f144, %f4, %f143;
	ld.shared.f32 	%f145, [%r38+124];
	min.f32 	%f146, %f5, %f145;
	sub.f32 	%f147, %f142, %f140;
	max.f32 	%f148, %f147, 0f00000000;
	sub.f32 	%f149, %f146, %f144;
	max.f32 	%f150, %f149, 0f00000000;
	mul.f32 	%f151, %f148, %f150;
	sub.f32 	%f152, %f141, %f139;
	sub.f32 	%f153, %f145, %f143;
	fma.rn.f32 	%f154, %f152, %f153, %f6;
	sub.f32 	%f155, %f154, %f151;
	div.rn.f32 	%f156, %f151, %f155;
	setp.leu.f32 	%p14, %f156, %f1;
	shl.b64 	%rd46, %rd24, %r45;
	selp.b64 	%rd47, 0, %rd46, %p14;
	or.b64  	%rd81, %rd47, %rd45;
	add.s32 	%r68, %r68, 8;
	add.s32 	%r67, %r67, 8;
	setp.ne.s32 	%p15, %r67, %r10;
	@%p15 bra 	$L__BB1_7;
$L__BB1_8:
	setp.eq.s32 	%p16, %r9, 0;
	@%p16 bra 	$L__BB1_16;
	and.b32  	%r16, %r8, 3;
	setp.lt.u32 	%p17, %r9, 4;
	@%p17 bra 	$L__BB1_11;
	shl.b32 	%r46, %r68, 4;
	mov.u32 	%r47, _ZZ15nms_kernel_implIfEvidPKT_PyE11block_boxes;
	add.s32 	%r48, %r47, %r46;
	ld.shared.f32 	%f157, [%r48];
	max.f32 	%f158, %f2, %f157;
	ld.shared.f32 	%f159, [%r48+8];
	min.f32 	%f160, %f3, %f159;
	ld.shared.f32 	%f161, [%r48+4];
	max.f32 	%f162, %f4, %f161;
	ld.shared.f32 	%f163, [%r48+12];
	min.f32 	%f164, %f5, %f163;
	sub.f32 	%f165, %f160, %f158;
	max.f32 	%f166, %f165, 0f00000000;
	sub.f32 	%f167, %f164, %f162;
	max.f32 	%f168, %f167, 0f00000000;
	mul.f32 	%f169, %f166, %f168;
	sub.f32 	%f170, %f159, %f157;
	sub.f32 	%f171, %f163, %f161;
	fma.rn.f32 	%f172, %f170, %f171, %f6;
	sub.f32 	%f173, %f172, %f169;
	div.rn.f32 	%f174, %f169, %f173;
	setp.leu.f32 	%p18, %f174, %f1;
	mov.b64 	%rd49, 1;
	shl.b64 	%rd50, %rd49, %r68;
	selp.b64 	%rd51, 0, %rd50, %p18;
	add.s32 	%r49, %r68, 1;
	ld.shared.f32 	%f175, [%r48+16];
	max.f32 	%f176, %f2, %f175;
	ld.shared.f32 	%f177, [%r48+24];
	min.f32 	%f178, %f3, %f177;
	ld.shared.f32 	%f179, [%r48+20];
	max.f32 	%f180, %f4, %f179;
	ld.shared.f32 	%f181, [%r48+28];
	min.f32 	%f182, %f5, %f181;
	sub.f32 	%f183, %f178, %f176;
	max.f32 	%f184, %f183, 0f00000000;
	sub.f32 	%f185, %f182, %f180;
	max.f32 	%f186, %f185, 0f00000000;
	mul.f32 	%f187, %f184, %f186;
	sub.f32 	%f188, %f177, %f175;
	sub.f32 	%f189, %f181, %f179;
	fma.rn.f32 	%f190, %f188, %f189, %f6;
	sub.f32 	%f191, %f190, %f187;
	div.rn.f32 	%f192, %f187, %f191;
	setp.leu.f32 	%p19, %f192, %f1;
	shl.b64 	%rd52, %rd49, %r49;
	selp.b64 	%rd53, 0, %rd52, %p19;
	or.b64  	%rd54, %rd51, %rd53;
	add.s32 	%r50, %r68, 2;
	ld.shared.f32 	%f193, [%r48+32];
	max.f32 	%f194, %f2, %f193;
	ld.shared.f32 	%f195, [%r48+40];
	min.f32 	%f196, %f3, %f195;
	ld.shared.f32 	%f197, [%r48+36];
	max.f32 	%f198, %f4, %f197;
	ld.shared.f32 	%f199, [%r48+44];
	min.f32 	%f200, %f5, %f199;
	sub.f32 	%f201, %f196, %f194;
	max.f32 	%f202, %f201, 0f00000000;
	sub.f32 	%f203, %f200, %f198;
	max.f32 	%f204, %f203, 0f00000000;
	mul.f32 	%f205, %f202, %f204;
	sub.f32 	%f206, %f195, %f193;
	sub.f32 	%f207, %f199, %f197;
	fma.rn.f32 	%f208, %f206, %f207, %f6;
	sub.f32 	%f209, %f208, %f205;
	div.rn.f32 	%f210, %f205, %f209;
	setp.leu.f32 	%p20, %f210, %f1;
	shl.b64 	%rd55, %rd49, %r50;
	selp.b64 	%rd56, 0, %rd55, %p20;
	or.b64  	%rd57, %rd54, %rd56;
	add.s32 	%r51, %r68, 3;
	ld.shared.f32 	%f211, [%r48+48];
	max.f32 	%f212, %f2, %f211;
	ld.shared.f32 	%f213, [%r48+56];
	min.f32 	%f214, %f3, %f213;
	ld.shared.f32 	%f215, [%r48+52];
	max.f32 	%f216, %f4, %f215;
	ld.shared.f32 	%f217, [%r48+60];
	min.f32 	%f218, %f5, %f217;
	sub.f32 	%f219, %f214, %f212;
	max.f32 	%f220, %f219, 0f00000000;
	sub.f32 	%f221, %f218, %f216;
	max.f32 	%f222, %f221, 0f00000000;
	mul.f32 	%f223, %f220, %f222;
	sub.f32 	%f224, %f213, %f211;
	sub.f32 	%f225, %f217, %f215;
	fma.rn.f32 	%f226, %f224, %f225, %f6;
	sub.f32 	%f227, %f226, %f223;
	div.rn.f32 	%f228, %f223, %f227;
	setp.leu.f32 	%p21, %f228, %f1;
	shl.b64 	%rd58, %rd49, %r51;
	selp.b64 	%rd59, 0, %rd58, %p21;
	or.b64  	%rd60, %rd57, %rd59;
	or.b64  	%rd81, %rd60, %rd81;
	add.s32 	%r68, %r68, 4;
$L__BB1_11:
	setp.eq.s32 	%p22, %r16, 0;
	@%p22 bra 	$L__BB1_16;
	setp.eq.s32 	%p23, %r16, 1;
	@%p23 bra 	$L__BB1_14;
	shl.b32 	%r52, %r68, 4;
	mov.u32 	%r53, _ZZ15nms_kernel_implIfEvidPKT_PyE11block_boxes;
	add.s32 	%r54, %r53, %r52;
	ld.shared.f32 	%f229, [%r54];
	max.f32 	%f230, %f2, %f229;
	ld.shared.f32 	%f231, [%r54+8];
	min.f32 	%f232, %f3, %f231;
	ld.shared.f32 	%f233, [%r54+4];
	max.f32 	%f234, %f4, %f233;
	ld.shared.f32 	%f235, [%r54+12];
	min.f32 	%f236, %f5, %f235;
	sub.f32 	%f237, %f232, %f230;
	max.f32 	%f238, %f237, 0f00000000;
	sub.f32 	%f239, %f236, %f234;
	max.f32 	%f240, %f239, 0f00000000;
	mul.f32 	%f241, %f238, %f240;
	sub.f32 	%f242, %f231, %f229;
	sub.f32 	%f243, %f235, %f233;
	fma.rn.f32 	%f244, %f242, %f243, %f6;
	sub.f32 	%f245, %f244, %f241;
	div.rn.f32 	%f246, %f241, %f245;
	setp.leu.f32 	%p24, %f246, %f1;
	mov.b64 	%rd62, 1;
	shl.b64 	%rd63, %rd62, %r68;
	selp.b64 	%rd64, 0, %rd63, %p24;
	add.s32 	%r55, %r68, 1;
	ld.shared.f32 	%f247, [%r54+16];
	max.f32 	%f248, %f2, %f247;
	ld.shared.f32 	%f249, [%r54+24];
	min.f32 	%f250, %f3, %f249;
	ld.shared.f32 	%f251, [%r54+20];
	max.f32 	%f252, %f4, %f251;
	ld.shared.f32 	%f253, [%r54+28];
	min.f32 	%f254, %f5, %f253;
	sub.f32 	%f255, %f250, %f248;
	max.f32 	%f256, %f255, 0f00000000;
	sub.f32 	%f257, %f254, %f252;
	max.f32 	%f258, %f257, 0f00000000;
	mul.f32 	%f259, %f256, %f258;
	sub.f32 	%f260, %f249, %f247;
	sub.f32 	%f261, %f253, %f251;
	fma.rn.f32 	%f262, %f260, %f261, %f6;
	sub.f32 	%f263, %f262, %f259;
	div.rn.f32 	%f264, %f259, %f263;
	setp.leu.f32 	%p25, %f264, %f1;
	shl.b64 	%rd65, %rd62, %r55;
	selp.b64 	%rd66, 0, %rd65, %p25;
	or.b64  	%rd67, %rd64, %rd66;
	or.b64  	%rd81, %rd67, %rd81;
	add.s32 	%r68, %r68, 2;
$L__BB1_14:
	and.b32  	%r56, %r8, 1;
	setp.eq.b32 	%p26, %r56, 1;
	not.pred 	%p27, %p26;
	@%p27 bra 	$L__BB1_16;
	shl.b32 	%r57, %r68, 4;
	mov.u32 	%r58, _ZZ15nms_kernel_implIfEvidPKT_PyE11block_boxes;
	add.s32 	%r59, %r58, %r57;
	ld.shared.f32 	%f265, [%r59];
	max.f32 	%f266, %f2, %f265;
	ld.shared.f32 	%f267, [%r59+8];
	min.f32 	%f268, %f3, %f267;
	ld.shared.f32 	%f269, [%r59+4];
	max.f32 	%f270, %f4, %f269;
	ld.shared.f32 	%f271, [%r59+12];
	min.f32 	%f272, %f5, %f271;
	sub.f32 	%f273, %f268, %f266;
	max.f32 	%f274, %f273, 0f00000000;
	sub.f32 	%f275, %f272, %f270;
	max.f32 	%f276, %f275, 0f00000000;
	mul.f32 	%f277, %f274, %f276;
	sub.f32 	%f278, %f267, %f265;
	sub.f32 	%f279, %f271, %f269;
	fma.rn.f32 	%f280, %f278, %f279, %f6;
	sub.f32 	%f281, %f280, %f277;
	div.rn.f32 	%f282, %f277, %f281;
	setp.leu.f32 	%p28, %f282, %f1;
	mov.b64 	%rd68, 1;
	shl.b64 	%rd69, %rd68, %r68;
	selp.b64 	%rd70, 0, %rd69, %p28;
	or.b64  	%rd81, %rd70, %rd81;
$L__BB1_16:
	add.s32 	%r60, %r21, 63;
	shr.s32 	%r61, %r60, 31;
	shr.u32 	%r62, %r61, 26;
	add.s32 	%r63, %r60, %r62;
	shr.s32 	%r64, %r63, 6;
	mad.lo.s32 	%r65, %r64, %r6, %r2;
	cvta.to.global.u64 	%rd71, %rd14;
	mul.wide.u32 	%rd72, %r65, 8;
	add.s64 	%rd73, %rd71, %rd72;
	st.global.u64 	[%rd73], %rd81;
$L__BB1_17:
	ret;

}


// ===== COMPILED SASS (sm_100) =====

	.target	sm_100

	.elftype	@"ET_EXEC"


//--------------------- .note.nv.tkinfo           --------------------------
	.section	.note.nv.tkinfo,"",@"SHT_NOTE"
	.sectionflags	@"SHF_NOTE_NV_TKINFO"
	.tkinfo
        /*0018*/ 	.word	0x00000002
        /*0030*/ 	.string	""
        /*0030*/ 	.string	"ptxas"
        /*0030*/ 	.string	"Cuda compilation tools, release 13.0, V13.0.88"
        /*0030*/ 	.string	"Build cuda_13.0.r13.0/compiler.36424714_0"
        /*0030*/ 	.string	"-arch sm_100 -m 64 "



//--------------------- .note.nv.cuinfo           --------------------------
	.section	.note.nv.cuinfo,"",@"SHT_NOTE"
	.sectionflags	@"SHF_NOTE_NV_CUINFO"
        /*0018*/ 	.short	0x0002
        /*001a*/ 	.short	0x0064
        /*001c*/ 	.short	0x0082
	.zero		2


//--------------------- .nv.info                  --------------------------
	.section	.nv.info,"",@"SHT_CUDA_INFO"
	.align	4


	//----- nvinfo : EIATTR_REGCOUNT
	.align		4
        /*0000*/ 	.byte	0x04, 0x2f
        /*0002*/ 	.short	(.L_1 - .L_0)
	.align		4
.L_0:
        /*0004*/ 	.word	index@(_Z21gather_keep_from_maskPbPKyi)
        /*0008*/ 	.word	0x00000014


	//----- nvinfo : EIATTR_FRAME_SIZE
	.align		4
.L_1:
        /*000c*/ 	.byte	0x04, 0x11
        /*000e*/ 	.short	(.L_3 - .L_2)
	.align		4
.L_2:
        /*0010*/ 	.word	index@(_Z21gather_keep_from_maskPbPKyi)
        /*0014*/ 	.word	0x00000000


	//----- nvinfo : EIATTR_REGCOUNT
	.align		4
.L_3:
        /*0018*/ 	.byte	0x04, 0x2f
        /*001a*/ 	.short	(.L_5 - .L_4)
	.align		4
.L_4:
        /*001c*/ 	.word	index@(_Z15nms_kernel_implIfEvidPKT_Py)
        /*0020*/ 	.word	0x0000001e


	//----- nvinfo : EIATTR_FRAME_SIZE
	.align		4
.L_5:
        /*0024*/ 	.byte	0x04, 0x11
        /*0026*/ 	.short	(.L_7 - .L_6)
	.align		4
.L_6:
        /*0028*/ 	.word	index@($__internal_0_$__cuda_sm3x_div_rn_noftz_f32_slowpath)
        /*002c*/ 	.word	0x00000000


	//----- nvinfo : EIATTR_FRAME_SIZE
	.align		4
.L_7:
        /*0030*/ 	.byte	0x04, 0x11
        /*0032*/ 	.short	(.L_9 - .L_8)
	.align		4
.L_8:
        /*0034*/ 	.word	index@(_Z15nms_kernel_implIfEvidPKT_Py)
        /*0038*/ 	.word	0x00000000


	//----- nvinfo : EIATTR_MIN_STACK_SIZE
	.align		4
.L_9:
        /*003c*/ 	.byte	0x04, 0x12
        /*003e*/ 	.short	(.L_11 - .L_10)
	.align		4
.L_10:
        /*0040*/ 	.word	index@(_Z21gather_keep_from_maskPbPKyi)
        /*0044*/ 	.word	0x00000000


	//----- nvinfo : EIATTR_MIN_STACK_SIZE
	.align		4
.L_11:
        /*0048*/ 	.byte	0x04, 0x12
        /*004a*/ 	.short	(.L_13 - .L_12)
	.align		4
.L_12:
        /*004c*/ 	.word	index@(_Z15nms_kernel_implIfEvidPKT_Py)
        /*0050*/ 	.word	0x00000000
.L_13:


//--------------------- .nv.compat                --------------------------
	.section	.nv.compat,"",@"SHT_CUDA_COMPAT_INFO"
	.align	4
        /*0000*/ 	.byte	0x02, 0x09, 0x00, 0x00, 0x02, 0x02, 0x01, 0x00, 0x02, 0x05, 0x05, 0x00, 0x03, 0x07, 0x01, 0x01
        /*0010*/ 	.byte	0x02, 0x03, 0x00, 0x00, 0x02, 0x06, 0x01, 0x00, 0x04, 0x0b, 0x08, 0x00, 0x01, 0x00, 0x00, 0x00
        /*0020*/ 	.byte	0x00, 0x00, 0x00, 0x00


//--------------------- .nv.info._Z15nms_kernel_implIfEvidPKT_Py --------------------------
	.section	.nv.info._Z15nms_kernel_implIfEvidPKT_Py,"",@"SHT_CUDA_INFO"
	.sectionflags	@""
	.align	4


	//----- nvinfo : EIATTR_CUDA_API_VERSION
	.align		4
        /*0000*/ 	.byte	0x04, 0x37
        /*0002*/ 	.short	(.L_15 - .L_14)
.L_14:
        /*0004*/ 	.word	0x00000082


	//----- nvinfo : EIATTR_KPARAM_INFO
	.align		4
.L_15:
        /*0008*/ 	.byte	0x04, 0x17
        /*000a*/ 	.short	(.L_17 - .L_16)
.L_16:
        /*000c*/ 	.word	0x00000000
        /*0010*/ 	.short	0x0003
        /*0012*/ 	.short	0x0018
        /*0014*/ 	.byte	0x00, 0xf5, 0x21, 0x00


	//----- nvinfo : EIATTR_KPARAM_INFO
	.align		4
.L_17:
        /*0018*/ 	.byte	0x04, 0x17
        /*001a*/ 	.short	(.L_19 - .L_18)
.L_18:
        /*001c*/ 	.word	0x00000000
        /*0020*/ 	.short	0x0002
        /*0022*/ 	.short	0x0010
        /*0024*/ 	.byte	0x00, 0xf5, 0x21, 0x00


	//----- nvinfo : EIATTR_KPARAM_INFO
	.align		4
.L_19:
        /*0028*/ 	.byte	0x04, 0x17
        /*002a*/ 	.short	(.L_21 - .L_20)
.L_20:
        /*002c*/ 	.word	0x00000000
        /*0030*/ 	.short	0x0001
        /*0032*/ 	.short	0x0008
        /*0034*/ 	.byte	0x00, 0xf0, 0x21, 0x00


	//----- nvinfo : EIATTR_KPARAM_INFO
	.align		4
.L_21:
        /*0038*/ 	.byte	0x04, 0x17
        /*003a*/ 	.short	(.L_23 - .L_22)
.L_22:
        /*003c*/ 	.word	0x00000000
        /*0040*/ 	.short	0x0000
        /*0042*/ 	.short	0x0000
        /*0044*/ 	.byte	0x00, 0xf0, 0x11, 0x00


	//----- nvinfo : EIATTR_SPARSE_MMA_MASK
	.align		4
.L_23:
        /*0048*/ 	.byte	0x03, 0x50
        /*004a*/ 	.short	0x0000


	//----- nvinfo : EIATTR_MAXREG_COUNT
	.align		4
        /*004c*/ 	.byte	0x03, 0x1b
        /*004e*/ 	.short	0x00ff


	//----- nvinfo : EIATTR_MERCURY_ISA_VERSION
	.align		4
        /*0050*/ 	.byte	0x03, 0x5f
        /*0052*/ 	.short	0x0101


	//----- nvinfo : EIATTR_COOP_GROUP_MASK_REGIDS
	.align		4
        /*0054*/ 	.byte	0x04, 0x29
        /*0056*/ 	.short	(.L_25 - .L_24)


	//   ....[0]....
.L_24:
        /*0058*/ 	.word	0xffffffff


	//----- nvinfo : EIATTR_COOP_GROUP_INSTR_OFFSETS
	.align		4
.L_25:
        /*005c*/ 	.byte	0x04, 0x28
        /*005e*/ 	.short	(.L_27 - .L_26)


	//   ....[0]....
.L_26:
        /*0060*/ 	.word	0x000001e0


	//----- nvinfo : EIATTR_VRC_CTA_INIT_COUNT
	.align		4
.L_27:
        /*0064*/ 	.byte	0x02, 0x4a
	.zero		1
	.zero		1


	//----- nvinfo : EIATTR_EXIT_INSTR_OFFSETS
	.align		4
        /*0068*/ 	.byte	0x04, 0x1c
        /*006a*/ 	.short	(.L_29 - .L_28)


	//   ....[0]....
.L_28:
        /*006c*/ 	.word	0x00000040


	//   ....[1]....
        /*0070*/ 	.word	0x000001f0


	//   ....[2]....
        /*0074*/ 	.word	0x000028f0


	//----- nvinfo : EIATTR_CRS_STACK_SIZE
	.align		4
.L_29:
        /*0078*/ 	.byte	0x04, 0x1e
        /*007a*/ 	.short	(.L_31 - .L_30)
.L_30:
        /*007c*/ 	.word	0x00000000


	//----- nvinfo : EIATTR_CBANK_PARAM_SIZE
	.align		4
.L_31:
        /*0080*/ 	.byte	0x03, 0x19
        /*0082*/ 	.short	0x0020


	//----- nvinfo : EIATTR_PARAM_CBANK
	.align		4
        /*0084*/ 	.byte	0x04, 0x0a
        /*0086*/ 	.short	(.L_33 - .L_32)
	.align		4
.L_32:
        /*0088*/ 	.word	index@(.nv.constant0._Z15nms_kernel_implIfEvidPKT_Py)
        /*008c*/ 	.short	0x0380
        /*008e*/ 	.short	0x0020


	//----- nvinfo : EIATTR_SW_WAR
	.align		4
.L_33:
        /*0090*/ 	.byte	0x04, 0x36
        /*0092*/ 	.short	(.L_35 - .L_34)
.L_34:
        /*0094*/ 	.word	0x00000008
.L_35:


//--------------------- .nv.info._Z21gather_keep_from_maskPbPKyi --------------------------
	.section	.nv.info._Z21gather_keep_from_maskPbPKyi,"",@"SHT_CUDA_INFO"
	.sectionflags	@""
	.align	4


	//----- nvinfo : EIATTR_CUDA_API_VERSION
	.align		4
        /*0000*/ 	.byte	0x04, 0x37
        /*0002*/ 	.short	(.L_37 - .L_36)
.L_36:
        /*0004*/ 	.word	0x00000082


	//----- nvinfo : EIATTR_KPARAM_INFO
	.align		4
.L_37:
        /*0008*/ 	.byte	0x04, 0x17
        /*000a*/ 	.short	(.L_39 - .L_38)
.L_38:
        /*000c*/ 	.word	0x00000000
        /*0010*/ 	.short	0x0002
        /*0012*/ 	.short	0x0010
        /*0014*/ 	.byte	0x00, 0xf0, 0x11, 0x00


	//----- nvinfo : EIATTR_KPARAM_INFO
	.align		4
.L_39:
        /*0018*/ 	.byte	0x04, 0x17
        /*001a*/ 	.short	(.L_41 - .L_40)
.L_40:
        /*001c*/ 	.word	0x00000000
        /*0020*/ 	.short	0x0001
        /*0022*/ 	.short	0x0008
        /*0024*/ 	.byte	0x00, 0xf5, 0x21, 0x00


	//----- nvinfo : EIATTR_KPARAM_INFO
	.align		4
.L_41:
        /*0028*/ 	.byte	0x04, 0x17
        /*002a*/ 	.short	(.L_43 - .L_42)
.L_42:
        /*002c*/ 	.word	0x00000000
        /*0030*/ 	.short	0x0000
        /*0032*/ 	.short	0x0000
        /*0034*/ 	.byte	0x00, 0xf5, 0x21, 0x00


	//----- nvinfo : EIATTR_SPARSE_MMA_MASK
	.align		4
.L_43:
        /*0038*/ 	.byte	0x03, 0x50
        /*003a*/ 	.short	0x0000


	//----- nvinfo : EIATTR_MAXREG_COUNT
	.align		4
        /*003c*/ 	.byte	0x03, 0x1b
        /*003e*/ 	.short	0x00ff


	//----- nvinfo : EIATTR_NUM_BARRIERS
	.align		4
        /*0040*/ 	.byte	0x02, 0x4c
        /*0042*/ 	.byte	0x01
	.zero		1


	//----- nvinfo : EIATTR_MERCURY_ISA_VERSION
	.align		4
        /*0044*/ 	.byte	0x03, 0x5f
        /*0046*/ 	.short	0x0101


	//----- nvinfo : EIATTR_VRC_CTA_INIT_COUNT
	.align		4
        /*0048*/ 	.byte	0x02, 0x4a
	.zero		1
	.zero		1


	//----- nvinfo : EIATTR_EXIT_INSTR_OFFSETS
	.align		4
        /*004c*/ 	.byte	0x04, 0x1c
        /*004e*/ 	.short	(.L_45 - .L_44)


	//   ....[0]....
.L_44:
        /*0050*/ 	.word	0x00000490


	//   ....[1]....
        /*0054*/ 	.word	0x00007610


	//----- nvinfo : EIATTR_CRS_STACK_SIZE
	.align		4
.L_45:
        /*0058*/ 	.byte	0x04, 0x1e
        /*005a*/ 	.short	(.L_47 - .L_46)
.L_46:
        /*005c*/ 	.word	0x00000000


	//----- nvinfo : EIATTR_CBANK_PARAM_SIZE
	.align		4
.L_47:
        /*0060*/ 	.byte	0x03, 0x19
        /*0062*/ 	.short	0x0014


	//----- nvinfo : EIATTR_PARAM_CBANK
	.align		4
        /*0064*/ 	.byte	0x04, 0x0a
        /*0066*/ 	.short	(.L_49 - .L_48)
	.align		4
.L_48:
        /*0068*/ 	.word	index@(.nv.constant0._Z21gather_keep_from_maskPbPKyi)
        /*006c*/ 	.short	0x0380
        /*006e*/ 	.short	0x0014


	//----- nvinfo : EIATTR_SW_WAR
	.align		4
.L_49:
        /*0070*/ 	.byte	0x04, 0x36
        /*0072*/ 	.short	(.L_51 - .L_50)
.L_50:
        /*0074*/ 	.word	0x00000008
.L_51:


//--------------------- .nv.callgraph             --------------------------
	.section	.nv.callgraph,"",@"SHT_CUDA_CALLGRAPH"
	.align	4
	.sectionentsize	8
	.align		4
        /*0000*/ 	.word	0x00000000
	.align		4
        /*0004*/ 	.word	0xffffffff
	.align		4
        /*0008*/ 	.word	0x00000000
	.align		4
        /*000c*/ 	.word	0xfffffffe
	.align		4
        /*0010*/ 	.word	0x00000000
	.align		4
        /*0014*/ 	.word	0xfffffffd
	.align		4
        /*0018*/ 	.word	0x00000000
	.align		4
        /*001c*/ 	.word	0xfffffffc


//--------------------- .text._Z15nms_kernel_implIfEvidPKT_Py --------------------------
	.section	.text._Z15nms_kernel_implIfEvidPKT_Py,"ax",@progbits
	.align	128
        .global         _Z15nms_kernel_implIfEvidPKT_Py
        .type           _Z15nms_kernel_implIfEvidPKT_Py,@function
        .size           _Z15nms_kernel_implIfEvidPKT_Py,(.L_x_317 - _Z15nms_kernel_implIfEvidPKT_Py)
        .other          _Z15nms_kernel_implIfEvidPKT_Py,@"STO_CUDA_ENTRY STV_DEFAULT"
_Z15nms_kernel_implIfEvidPKT_Py:
.text._Z15nms_kernel_implIfEvidPKT_Py:
[----:B------:R-:W-:Y:S01]  /*0000*/  LDC R1, c[0x0][0x37c] ;  /* 0x0000df00ff017b82 */ /* 0x000fe20000000800 */
[----:B------:R-:W0:Y:S01]  /*0010*/  S2R R13, SR_CTAID.Y ;  /* 0x00000000000d7919 */ /* 0x000e220000002600 */
[----:B------:R-:W0:Y:S02]  /*0020*/  S2R R0, SR_CTAID.X ;  /* 0x0000000000007919 */ /* 0x000e240000002500 */
[----:B0-----:R-:W-:-:S13]  /*0030*/  ISETP.GT.U32.AND P0, PT, R13, R0, PT ;  /* 0x000000000d00720c */ /* 0x001fda0003f04070 */
[----:B------:R-:W-:Y:S05]  /*0040*/  @P0 EXIT ;  /* 0x000000000000094d */ /* 0x000fea0003800000 */
[----:B------:R-:W0:Y:S01]  /*0050*/  LDC R2, c[0x0][0x380] ;  /* 0x0000e000ff027b82 */ /* 0x000e220000000800 */
[----:B------:R-:W1:Y:S01]  /*0060*/  S2R R6, SR_TID.X ;  /* 0x0000000000067919 */ /* 0x000e620000002100 */
[----:B------:R-:W2:Y:S01]  /*0070*/  LDCU.64 UR6, c[0x0][0x358] ;  /* 0x00006b00ff0677ac */ /* 0x000ea20008000a00 */
[----:B------:R-:W-:Y:S01]  /*0080*/  BSSY.RECONVERGENT B0, `(.L_x_0) ;  /* 0x0000015000007945 */ /* 0x000fe20003800200 */
[--C-:B0-----:R-:W-:Y:S02]  /*0090*/  IMAD R5, R0, -0x40, R2.reuse ;  /* 0xffffffc000057824 */ /* 0x101fe400078e0202 */
[----:B------:R-:W-:-:S03]  /*00a0*/  IMAD R2, R13, -0x40, R2 ;  /* 0xffffffc00d027824 */ /* 0x000fc600078e0202 */
[----:B------:R-:W-:Y:S02]  /*00b0*/  VIMNMX.U32 R5, PT, PT, R5, 0x40, PT ;  /* 0x0000004005057848 */ /* 0x000fe40003fe0000 */
[----:B------:R-:W-:Y:S02]  /*00c0*/  VIMNMX.U32 R2, PT, PT, R2, 0x40, PT ;  /* 0x0000004002027848 */ /* 0x000fe40003fe0000 */
[C---:B-1----:R-:W-:Y:S02]  /*00d0*/  ISETP.GE.U32.AND P0, PT, R6.reuse, R5, PT ;  /* 0x000000050600720c */ /* 0x042fe40003f06070 */
[----:B------:R-:W-:-:S11]  /*00e0*/  ISETP.GE.U32.AND P1, PT, R6, R2, PT ;  /* 0x000000020600720c */ /* 0x000fd60003f26070 */
[----:B--2---:R-:W-:Y:S05]  /*00f0*/  @P0 BRA `(.L_x_1) ;  /* 0x0000000000340947 */ /* 0x004fea0003800000 */
[----:B------:R-:W0:Y:S01]  /*0100*/  LDC.64 R2, c[0x0][0x390] ;  /* 0x0000e400ff027b82 */ /* 0x000e220000000a00 */
[----:B------:R-:W-:-:S04]  /*0110*/  IMAD R7, R0, 0x40, R6 ;  /* 0x0000004000077824 */ /* 0x000fc800078e0206 */
[----:B------:R-:W-:-:S04]  /*0120*/  IMAD.SHL.U32 R7, R7, 0x4, RZ ;  /* 0x0000000407077824 */ /* 0x000fc800078e00ff */
[----:B0-----:R-:W-:-:S05]  /*0130*/  IMAD.WIDE.U32 R2, R7, 0x4, R2 ;  /* 0x0000000407027825 */ /* 0x001fca00078e0002 */
[----:B------:R-:W2:Y:S04]  /*0140*/  LDG.E R8, desc[UR6][R2.64] ;  /* 0x0000000602087981 */ /* 0x000ea8000c1e1900 */
[----:B------:R-:W2:Y:S04]  /*0150*/  LDG.E R9, desc[UR6][R2.64+0x4] ;  /* 0x0000040602097981 */ /* 0x000ea8000c1e1900 */
[----:B------:R-:W2:Y:S04]  /*0160*/  LDG.E R10, desc[UR6][R2.64+0x8] ;  /* 0x00000806020a7981 */ /* 0x000ea8000c1e1900 */
[----:B------:R-:W2:Y:S01]  /*0170*/  LDG.E R11, desc[UR6][R2.64+0xc] ;  /* 0x00000c06020b7981 */ /* 0x000ea2000c1e1900 */
[----:B------:R-:W0:Y:S01]  /*0180*/  S2UR UR5, SR_CgaCtaId ;  /* 0x00000000000579c3 */ /* 0x000e220000008800 */
[----:B------:R-:W-:-:S02]  /*0190*/  UMOV UR4, 0x400 ;  /* 0x0000040000047882 */ /* 0x000fc40000000000 */
[----:B0-----:R-:W-:-:S06]  /*01a0*/  ULEA UR4, UR5, UR4, 0x18 ;  /* 0x0000000405047291 */ /* 0x001fcc000f8ec0ff */
[----:B------:R-:W-:-:S05]  /*01b0*/  LEA R4, R6, UR4, 0x4 ;  /* 0x0000000406047c11 */ /* 0x000fca000f8e20ff */
[----:B--2---:R0:W-:Y:S02]  /*01c0*/  STS.128 [R4], R8 ;  /* 0x0000000804007388 */ /* 0x0041e40000000c00 */
.L_x_1:
[----:B------:R-:W-:Y:S05]  /*01d0*/  BSYNC.RECONVERGENT B0 ;  /* 0x0000000000007941 */ /* 0x000fea0003800200 */
.L_x_0:
[----:B------:R-:W-:Y:S01]  /*01e0*/  NOP ;  /* 0x0000000000007918 */ /* 0x000fe20000000000 */
[----:B------:R-:W-:Y:S05]  /*01f0*/  @P1 EXIT ;  /* 0x000000000000194d */ /* 0x000fea0003800000 */
[----:B------:R-:W-:Y:S01]  /*0200*/  VIADD R2, R6, 0x1 ;  /* 0x0000000106027836 */ /* 0x000fe20000000000 */
[C---:B------:R-:W-:Y:S01]  /*0210*/  ISETP.NE.AND P0, PT, R13.reuse, R0, PT ;  /* 0x000000000d00720c */ /* 0x040fe20003f05270 */
[----:B------:R-:W-:Y:S01]  /*0220*/  BSSY.RECONVERGENT B0, `(.L_x_2) ;  /* 0x0000262000007945 */ /* 0x000fe20003800200 */
[----:B------:R-:W-:Y:S02]  /*0230*/  IMAD R13, R13, 0x40, R6 ;  /* 0x000000400d0d7824 */ /* 0x000fe400078e0206 */
[----:B------:R-:W-:Y:S01]  /*0240*/  SEL R12, R2, RZ, !P0 ;  /* 0x000000ff020c7207 */ /* 0x000fe20004000000 */
[----:B------:R-:W-:Y:S02]  /*0250*/  IMAD.MOV.U32 R16, RZ, RZ, RZ ;  /* 0x000000ffff107224 */ /* 0x000fe400078e00ff */
[----:B------:R-:W-:Y:S01]  /*0260*/  IMAD.MOV.U32 R15, RZ, RZ, RZ ;  /* 0x000000ffff0f7224 */ /* 0x000fe200078e00ff */
[----:B------:R-:W-:-:S13]  /*0270*/  ISETP.GE.U32.AND P0, PT, R12, R5, PT ;  /* 0x000000050c00720c */ /* 0x000fda0003f06070 */
[----:B------:R-:W-:Y:S05]  /*0280*/  @P0 BRA `(.L_x_3) ;  /* 0x00000024006c0947 */ /* 0x000fea0003800000 */
[----:B0-----:R-:W0:Y:S01]  /*0290*/  LDC.64 R8, c[0x0][0x390] ;  /* 0x0000e400ff087b82 */ /* 0x001e220000000a00 */
[----:B------:R-:W-:Y:S01]  /*02a0*/  IMAD.SHL.U32 R3, R13, 0x4, RZ ;  /* 0x000000040d037824 */ /* 0x000fe200078e00ff */
[----:B------:R-:W1:Y:S03]  /*02b0*/  LDCU.64 UR4, c[0x0][0x388] ;  /* 0x00007100ff0477ac */ /* 0x000e660008000a00 */
[----:B0-----:R-:W-:-:S05]  /*02c0*/  IMAD.WIDE.U32 R8, R3, 0x4, R8 ;  /* 0x0000000403087825 */ /* 0x001fca00078e0008 */
[----:B------:R-:W2:Y:S04]  /*02d0*/  LDG.E R7, desc[UR6][R8.64] ;  /* 0x0000000608077981 */ /* 0x000ea8000c1e1900 */
[----:B------:R-:W2:Y:S04]  /*02e0*/  LDG.E R3, desc[UR6][R8.64+0x8] ;  /* 0x0000080608037981 */ /* 0x000ea8000c1e1900 */
[----:B------:R-:W3:Y:S04]  /*02f0*/  LDG.E R2, desc[UR6][R8.64+0x4] ;  /* 0x0000040608027981 */ /* 0x000ee8000c1e1900 */
[----:B------:R-:W3:Y:S01]  /*0300*/  LDG.E R4, desc[UR6][R8.64+0xc] ;  /* 0x00000c0608047981 */ /* 0x000ee2000c1e1900 */
[----:B------:R-:W-:Y:S01]  /*0310*/  IMAD.IADD R14, R12, 0x1, -R5 ;  /* 0x000000010c0e7824 */ /* 0x000fe200078e0a05 */
[----:B-1----:R-:W0:Y:S01]  /*0320*/  F2F.F32.F64 R6, UR4 ;  /* 0x0000000400067d10 */ /* 0x002e220008301000 */
[----:B------:R-:W-:Y:S01]  /*0330*/  BSSY.RECONVERGENT B3, `(.L_x_4) ;  /* 0x000013c000037945 */ /* 0x000fe20003800200 */
[----:B------:R-:W-:-:S02]  /*0340*/  IMAD.MOV.U32 R16, RZ, RZ, RZ ;  /* 0x000000ffff107224 */ /* 0x000fc400078e00ff */
[----:B------:R-:W-:Y:S01]  /*0350*/  ISETP.GT.U32.AND P0, PT, R14, -0x8, PT ;  /* 0xfffffff80e00780c */ /* 0x000fe20003f04070 */
[----:B------:R-:W-:Y:S02]  /*0360*/  IMAD.IADD R14, R5, 0x1, -R12 ;  /* 0x00000001050e7824 */ /* 0x000fe400078e0a0c */
[----:B------:R-:W-:-:S03]  /*0370*/  IMAD.MOV.U32 R15, RZ, RZ, RZ ;  /* 0x000000ffff0f7224 */ /* 0x000fc600078e00ff */
[----:B------:R-:W-:Y:S01]  /*0380*/  LOP3.LUT R18, R14, 0x7, RZ, 0xc0, !PT ;  /* 0x000000070e127812 */ /* 0x000fe200078ec0ff */
[----:B--2---:R-:W-:Y:S01]  /*0390*/  FADD R10, -R7, R3 ;  /* 0x00000003070a7221 */ /* 0x004fe20000000100 */
[----:B---3--:R-:W-:-:S04]  /*03a0*/  FADD R11, -R2, R4 ;  /* 0x00000004020b7221 */ /* 0x008fc80000000100 */
[----:B------:R-:W-:Y:S01]  /*03b0*/  FMUL R5, R10, R11 ;  /* 0x0000000b0a057220 */ /* 0x000fe20000400000 */
[----:B0-----:R-:W-:Y:S06]  /*03c0*/  @P0 BRA `(.L_x_5) ;  /* 0x0000001000c80947 */ /* 0x001fec0003800000 */
[----:B------:R-:W-:Y:S01]  /*03d0*/  LOP3.LUT R17, R14, 0x78, RZ, 0xc0, !PT ;  /* 0x000000780e117812 */ /* 0x000fe200078ec0ff */
[----:B------:R-:W-:Y:S02]  /*03e0*/  IMAD.MOV.U32 R20, RZ, RZ, RZ ;  /* 0x000000ffff147224 */ /* 0x000fe400078e00ff */
[----:B------:R-:W-:Y:S02]  /*03f0*/  IMAD.MOV.U32 R16, RZ, RZ, RZ ;  /* 0x000000ffff107224 */ /* 0x000fe400078e00ff */
[----:B------:R-:W-:-:S07]  /*0400*/  IMAD.MOV.U32 R15, RZ, RZ, RZ ;  /* 0x000000ffff0f7224 */ /* 0x000fce00078e00ff */
.L_x_22:
[----:B------:R-:W0:Y:S01]  /*0410*/  S2UR UR5, SR_CgaCtaId ;  /* 0x00000000000579c3 */ /* 0x000e220000008800 */
[----:B------:R-:W-:Y:S01]  /*0420*/  UMOV UR4, 0x400 ;  /* 0x0000040000047882 */ /* 0x000fe20000000000 */
[----:B------:R-:W-:Y:S01]  /*0430*/  BSSY.RECONVERGENT B4, `(.L_x_6) ;  /* 0x000001c000047945 */ /* 0x000fe20003800200 */
[----:B0-----:R-:W-:-:S06]  /*0440*/  ULEA UR4, UR5, UR4, 0x18 ;  /* 0x0000000405047291 */ /* 0x001fcc000f8ec0ff */
[----:B------:R-:W-:-:S05]  /*0450*/  LEA R19, R12, UR4, 0x4 ;  /* 0x000000040c137c11 */ /* 0x000fca000f8e20ff */
[----:B------:R-:W0:Y:S02]  /*0460*/  LDS.128 R8, [R19] ;  /* 0x0000000013087984 */ /* 0x000e240000000c00 */
[----:B0-----:R-:W-:Y:S02]  /*0470*/  FMNMX R21, R7, R8, !PT ;  /* 0x0000000807157209 */ /* 0x001fe40007800000 */
[----:B------:R-:W-:Y:S01]  /*0480*/  FMNMX R22, R3, R10, PT ;  /* 0x0000000a03167209 */ /* 0x000fe20003800000 */
[----:B------:R-:W-:Y:S01]  /*0490*/  FADD R10, -R8, R10 ;  /* 0x0000000a080a7221 */ /* 0x000fe20000000100 */
[----:B------:R-:W-:Y:S01]  /*04a0*/  FMNMX R23, R2, R9, !PT ;  /* 0x0000000902177209 */ /* 0x000fe20007800000 */
[----:B------:R-:W-:Y:S01]  /*04b0*/  FADD R9, -R9, R11 ;  /* 0x0000000b09097221 */ /* 0x000fe20000000100 */
[----:B------:R-:W-:Y:S01]  /*04c0*/  FMNMX R24, R4, R11, PT ;  /* 0x0000000b04187209 */ /* 0x000fe20003800000 */
[----:B------:R-:W-:Y:S02]  /*04d0*/  FADD R21, -R21, R22 ;  /* 0x0000001615157221 */ /* 0x000fe40000000100 */
[----:B------:R-:W-:-:S02]  /*04e0*/  FFMA R10, R10, R9, R5 ;  /* 0x000000090a0a7223 */ /* 0x000fc40000000005 */
[----:B------:R-:W-:Y:S01]  /*04f0*/  FADD R23, -R23, R24 ;  /* 0x0000001817177221 */ /* 0x000fe20000000100 */
[----:B------:R-:W-:-:S04]  /*0500*/  FMNMX R21, RZ, R21, !PT ;  /* 0x00000015ff157209 */ /* 0x000fc80007800000 */
[----:B------:R-:W-:-:S05]  /*0510*/  FMNMX R8, RZ, R23, !PT ;  /* 0x00000017ff087209 */ /* 0x000fca0007800000 */
[----:B------:R-:W-:-:S04]  /*0520*/  FMUL R25, R21, R8 ;  /* 0x0000000815197220 */ /* 0x000fc80000400000 */
[----:B------:R-:W-:-:S04]  /*0530*/  FADD R23, -R25, R10 ;  /* 0x0000000a19177221 */ /* 0x000fc80000000100 */
[----:B------:R-:W0:Y:S08]  /*0540*/  MUFU.RCP R8, R23 ;  /* 0x0000001700087308 */ /* 0x000e300000001000 */
[----:B------:R-:W1:Y:S01]  /*0550*/  FCHK P0, R25, R23 ;  /* 0x0000001719007302 */ /* 0x000e620000000000 */
[----:B0-----:R-:W-:-:S04]  /*0560*/  FFMA R9, -R23, R8, 1 ;  /* 0x3f80000017097423 */ /* 0x001fc80000000108 */
[----:B------:R-:W-:-:S04]  /*0570*/  FFMA R8, R8, R9, R8 ;  /* 0x0000000908087223 */ /* 0x000fc80000000008 */
[----:B------:R-:W-:-:S04]  /*0580*/  FFMA R21, R25, R8, RZ ;  /* 0x0000000819157223 */ /* 0x000fc800000000ff */
[----:B------:R-:W-:-:S04]  /*0590*/  FFMA R9, -R23, R21, R25 ;  /* 0x0000001517097223 */ /* 0x000fc80000000119 */
[----:B------:R-:W-:Y:S01]  /*05a0*/  FFMA R21, R8, R9, R21 ;  /* 0x0000000908157223 */ /* 0x000fe20000000015 */
[----:B-1----:R-:W-:Y:S06]  /*05b0*/  @!P0 BRA `(.L_x_7) ;  /* 0x00000000000c8947 */ /* 0x002fec0003800000 */
[----:B------:R-:W-:-:S07]  /*05c0*/  MOV R10, 0x5e0 ;  /* 0x000005e0000a7802 */ /* 0x000fce0000000f00 */
[----:B------:R-:W-:Y:S05]  /*05d0*/  CALL.REL.NOINC `($__internal_0_$__cuda_sm3x_div_rn_noftz_f32_slowpath) ;  /* 0x0000002000c87944 */ /* 0x000fea0003c00000 */
[----:B------:R-:W-:-:S07]  /*05e0*/  MOV R21, R8 ;  /* 0x0000000800157202 */ /* 0x000fce0000000f00 */
.L_x_7:
[----:B------:R-:W-:Y:S05]  /*05f0*/  BSYNC.RECONVERGENT B4 ;  /* 0x0000000000047941 */ /* 0x000fea0003800200 */
.L_x_6:
[----:B------:R-:W0:Y:S01]  /*0600*/  LDS.128 R8, [R19+0x10] ;  /* 0x0000100013087984 */ /* 0x000e220000000c00 */
[----:B------:R-:W-:Y:S01]  /*0610*/  FSETP.GT.AND P1, PT, R21, R6, PT ;  /* 0x000000061500720b */ /* 0x000fe20003f24000 */
[----:B------:R-:W-:Y:S01]  /*0620*/  BSSY.RECONVERGENT B4, `(.L_x_8) ;  /* 0x0000022000047945 */ /* 0x000fe20003800200 */
[----:B0-----:R-:W-:Y:S01]  /*0630*/  FMNMX R22, R7, R8, !PT ;  /* 0x0000000807167209 */ /* 0x001fe20007800000 */
[----:B------:R-:W-:Y:S01]  /*0640*/  FADD R8, -R8, R10 ;  /* 0x0000000a08087221 */ /* 0x000fe20000000100 */
[----:B------:R-:W-:Y:S02]  /*0650*/  FMNMX R23, R3, R10, PT ;  /* 0x0000000a03177209 */ /* 0x000fe40003800000 */
[----:B------:R-:W-:Y:S01]  /*0660*/  FMNMX R24, R2, R9, !PT ;  /* 0x0000000902187209 */ /* 0x000fe20007800000 */
[----:B------:R-:W-:Y:S01]  /*0670*/  FADD R9, -R9, R11 ;  /* 0x0000000b09097221 */ /* 0x000fe20000000100 */
[----:B------:R-:W-:Y:S01]  /*0680*/  FMNMX R25, R4, R11, PT ;  /* 0x0000000b04197209 */ /* 0x000fe20003800000 */
[----:B------:R-:W-:Y:S01]  /*0690*/  FADD R22, -R22, R23 ;  /* 0x0000001716167221 */ /* 0x000fe20000000100 */
[----:B------:R-:W-:-:S02]  /*06a0*/  IMAD.MOV.U32 R11, RZ, RZ, 0x1 ;  /* 0x00000001ff0b7424 */ /* 0x000fc400078e00ff */
[----:B------:R-:W-:Y:S01]  /*06b0*/  FFMA R8, R8, R9, R5 ;  /* 0x0000000908087223 */ /* 0x000fe20000000005 */
[----:B------:R-:W-:Y:S01]  /*06c0*/  FADD R24, -R24, R25 ;  /* 0x0000001918187221 */ /* 0x000fe20000000100 */
[----:B------:R-:W-:Y:S02]  /*06d0*/  FMNMX R22, RZ, R22, !PT ;  /* 0x00000016ff167209 */ /* 0x000fe40007800000 */
[----:B------:R-:W-:Y:S02]  /*06e0*/  SHF.L.U32 R21, R11, R12, RZ ;  /* 0x0000000c0b157219 */ /* 0x000fe400000006ff */
[----:B------:R-:W-:Y:S02]  /*06f0*/  FMNMX R25, RZ, R24, !PT ;  /* 0x00000018ff197209 */ /* 0x000fe40007800000 */
[----:B------:R-:W-:-:S03]  /*0700*/  SEL R21, R21, RZ, P1 ;  /* 0x000000ff15157207 */ /* 0x000fc60000800000 */
[----:B------:R-:W-:Y:S01]  /*0710*/  FMUL R25, R22, R25 ;  /* 0x0000001916197220 */ /* 0x000fe20000400000 */
[----:B------:R-:W-:Y:S02]  /*0720*/  SHF.L.U64.HI R22, R11, R12, RZ ;  /* 0x0000000c0b167219 */ /* 0x000fe400000102ff */
[----:B------:R-:W-:Y:S01]  /*0730*/  LOP3.LUT R21, R21, R16, RZ, 0xfc, !PT ;  /* 0x0000001015157212 */ /* 0x000fe200078efcff */
[----:B------:R-:W-:Y:S01]  /*0740*/  FADD R8, -R25, R8 ;  /* 0x0000000819087221 */ /* 0x000fe20000000100 */
[----:B------:R-:W-:-:S03]  /*0750*/  SEL R22, R22, RZ, P1 ;  /* 0x000000ff16167207 */ /* 0x000fc60000800000 */
[----:B------:R-:W0:Y:S01]  /*0760*/  MUFU.RCP R9, R8 ;  /* 0x0000000800097308 */ /* 0x000e220000001000 */
[----:B------:R-:W-:Y:S01]  /*0770*/  LOP3.LUT R16, R22, R15, RZ, 0xfc, !PT ;  /* 0x0000000f16107212 */ /* 0x000fe200078efcff */
[----:B------:R-:W-:-:S06]  /*0780*/  VIADD R15, R12, 0x1 ;  /* 0x000000010c0f7836 */ /* 0x000fcc0000000000 */
[----:B------:R-:W1:Y:S01]  /*0790*/  FCHK P0, R25, R8 ;  /* 0x0000000819007302 */ /* 0x000e620000000000 */
[----:B0-----:R-:W-:-:S04]  /*07a0*/  FFMA R10, -R8, R9, 1 ;  /* 0x3f800000080a7423 */ /* 0x001fc80000000109 */
[----:B------:R-:W-:-:S04]  /*07b0*/  FFMA R10, R9, R10, R9 ;  /* 0x0000000a090a7223 */ /* 0x000fc80000000009 */
[----:B------:R-:W-:-:S04]  /*07c0*/  FFMA R23, R25, R10, RZ ;  /* 0x0000000a19177223 */ /* 0x000fc800000000ff */
[----:B------:R-:W-:-:S04]  /*07d0*/  FFMA R9, -R8, R23, R25 ;  /* 0x0000001708097223 */ /* 0x000fc80000000119 */
[----:B------:R-:W-:Y:S01]  /*07e0*/  FFMA R23, R10, R9, R23 ;  /* 0x000000090a177223 */ /* 0x000fe20000000017 */
[----:B-1----:R-:W-:Y:S06]  /*07f0*/  @!P0 BRA `(.L_x_9) ;  /* 0x0000000000108947 */ /* 0x002fec0003800000 */
[----:B------:R-:W-:Y:S01]  /*0800*/  IMAD.MOV.U32 R23, RZ, RZ, R8 ;  /* 0x000000ffff177224 */ /* 0x000fe200078e0008 */
[----:B------:R-:W-:-:S07]  /*0810*/  MOV R10, 0x830 ;  /* 0x00000830000a7802 */ /* 0x000fce0000000f00 */
[----:B------:R-:W-:Y:S05]  /*0820*/  CALL.REL.NOINC `($__internal_0_$__cuda_sm3x_div_rn_noftz_f32_slowpath) ;  /* 0x0000002000347944 */ /* 0x000fea0003c00000 */
[----:B------:R-:W-:-:S07]  /*0830*/  IMAD.MOV.U32 R23, RZ, RZ, R8 ;  /* 0x000000ffff177224 */ /* 0x000fce00078e0008 */
.L_x_9:
[----:B------:R-:W-:Y:S05]  /*0840*/  BSYNC.RECONVERGENT B4 ;  /* 0x0000000000047941 */ /* 0x000fea0003800200 */
.L_x_8:
        /* <DEDUP_REMOVED lines=9> */
[----:B------:R-:W-:-:S02]  /*08e0*/  FADD R22, -R22, R25 ;  /* 0x0000001916167221 */ /* 0x000fc40000000100 */
[----:B------:R-:W-:Y:S02]  /*08f0*/  FFMA R8, R8, R9, R5 ;  /* 0x0000000908087223 */ /* 0x000fe40000000005 */
[----:B------:R-:W-:Y:S01]  /*0900*/  FADD R24, -R24, R27 ;  /* 0x0000001b18187221 */ /* 0x000fe20000000100 */
[----:B------:R-:W-:-:S04]  /*0910*/  FMNMX R22, RZ, R22, !PT ;  /* 0x00000016ff167209 */ /* 0x000fc80007800000 */
[----:B------:R-:W-:Y:S01]  /*0920*/  FMNMX R25, RZ, R24, !PT ;  /* 0x00000018ff197209 */ /* 0x000fe20007800000 */
[----:B------:R-:W-:-:S04]  /*0930*/  IMAD.MOV.U32 R24, RZ, RZ, 0x1 ;  /* 0x00000001ff187424 */ /* 0x000fc800078e00ff */
[----:B------:R-:W-:Y:S01]  /*0940*/  FMUL R25, R22, R25 ;  /* 0x0000001916197220 */ /* 0x000fe20000400000 */
[CC--:B------:R-:W-:Y:S02]  /*0950*/  SHF.L.U32 R22, R24.reuse, R15.reuse, RZ ;  /* 0x0000000f18167219 */ /* 0x0c0fe400000006ff */
[----:B------:R-:W-:Y:S01]  /*0960*/  SHF.L.U64.HI R11, R24, R15, RZ ;  /* 0x0000000f180b7219 */ /* 0x000fe200000102ff */
[----:B------:R-:W-:Y:S01]  /*0970*/  FADD R8, -R25, R8 ;  /* 0x0000000819087221 */ /* 0x000fe20000000100 */
[----:B------:R-:W-:Y:S01]  /*0980*/  SEL R22, R22, RZ, P1 ;  /* 0x000000ff16167207 */ /* 0x000fe20000800000 */
[----:B------:R-:W-:Y:S01]  /*0990*/  VIADD R15, R12, 0x2 ;  /* 0x000000020c0f7836 */ /* 0x000fe20000000000 */
[----:B------:R-:W-:Y:S01]  /*09a0*/  SEL R11, R11, RZ, P1 ;  /* 0x000000ff0b0b7207 */ /* 0x000fe20000800000 */
[----:B------:R-:W0:Y:S01]  /*09b0*/  MUFU.RCP R9, R8 ;  /* 0x0000000800097308 */ /* 0x000e220000001000 */
[----:B------:R-:W-:Y:S02]  /*09c0*/  LOP3.LUT R21, R22, R21, RZ, 0xfc, !PT ;  /* 0x0000001516157212 */ /* 0x000fe400078efcff */
[----:B------:R-:W-:-:S05]  /*09d0*/  LOP3.LUT R16, R11, R16, RZ, 0xfc, !PT ;  /* 0x000000100b107212 */ /* 0x000fca00078efcff */
        /* <DEDUP_REMOVED lines=11> */
.L_x_11:
[----:B------:R-:W-:Y:S05]  /*0a90*/  BSYNC.RECONVERGENT B4 ;  /* 0x0000000000047941 */ /* 0x000fea0003800200 */
.L_x_10:
        /* <DEDUP_REMOVED lines=35> */
[----:B------:R-:W-:-:S07]  /*0cd0*/  MOV R23, R8 ;  /* 0x0000000800177202 */ /* 0x000fce0000000f00 */
.L_x_13:
[----:B------:R-:W-:Y:S05]  /*0ce0*/  BSYNC.RECONVERGENT B4 ;  /* 0x0000000000047941 */ /* 0x000fea0003800200 */
.L_x_12:
        /* <DEDUP_REMOVED lines=36> */
.L_x_15:
[----:B------:R-:W-:Y:S05]  /*0f30*/  BSYNC.RECONVERGENT B4 ;  /* 0x0000000000047941 */ /* 0x000fea0003800200 */
.L_x_14:
        /* <DEDUP_REMOVED lines=36> */
.L_x_17:
[----:B------:R-:W-:Y:S05]  /*1180*/  BSYNC.RECONVERGENT B4 ;  /* 0x0000000000047941 */ /* 0x000fea0003800200 */
.L_x_16:
        /* <DEDUP_REMOVED lines=36> */
.L_x_19:
[----:B------:R-:W-:Y:S05]  /*13d0*/  BSYNC.RECONVERGENT B4 ;  /* 0x0000000000047941 */ /* 0x000fea0003800200 */
.L_x_18:
        /* <DEDUP_REMOVED lines=19> */
[----:B------:R-:W-:Y:S02]  /*1510*/  SEL R22, R22, RZ, P1 ;  /* 0x000000ff16167207 */ /* 0x000fe40000800000 */
[----:B------:R-:W-:Y:S01]  /*1520*/  SEL R15, R15, RZ, P1 ;  /* 0x000000ff0f0f7207 */ /* 0x000fe20000800000 */
[----:B------:R-:W0:Y:S01]  /*1530*/  MUFU.RCP R9, R8 ;  /* 0x0000000800097308 */ /* 0x000e220000001000 */
[----:B------:R-:W-:Y:S02]  /*1540*/  LOP3.LUT R21, R22, R21, RZ, 0xfc, !PT ;  /* 0x0000001516157212 */ /* 0x000fe400078efcff */
[----:B------:R-:W-:Y:S01]  /*1550*/  LOP3.LUT R15, R15, R16, RZ, 0xfc, !PT ;  /* 0x000000100f0f7212 */ /* 0x000fe200078efcff */
[----:B------:R-:W-:-:S04]  /*1560*/  VIADD R16, R12, 0x7 ;  /* 0x000000070c107836 */ /* 0x000fc80000000000 */
        /* <DEDUP_REMOVED lines=11> */
.L_x_21:
[----:B------:R-:W-:Y:S05]  /*1620*/  BSYNC.RECONVERGENT B4 ;  /* 0x0000000000047941 */ /* 0x000fea0003800200 */
.L_x_20:
[----:B------:R-:W-:Y:S01]  /*1630*/  VIADD R20, R20, 0x8 ;  /* 0x0000000814147836 */ /* 0x000fe20000000000 */
[----:B------:R-:W-:Y:S01]  /*1640*/  FSETP.GT.AND P0, PT, R9, R6, PT ;  /* 0x000000060900720b */ /* 0x000fe20003f04000 */
[----:B------:R-:W-:Y:S02]  /*1650*/  IMAD.MOV.U32 R11, RZ, RZ, 0x1 ;  /* 0x00000001ff0b7424 */ /* 0x000fe400078e00ff */
[----:B------:R-:W-:Y:S01]  /*1660*/  VIADD R12, R12, 0x8 ;  /* 0x000000080c0c7836 */ /* 0x000fe20000000000 */
[----:B------:R-:W-:Y:S02]  /*1670*/  ISETP.NE.AND P1, PT, R20, R17, PT ;  /* 0x000000111400720c */ /* 0x000fe40003f25270 */
[CC--:B------:R-:W-:Y:S02]  /*1680*/  SHF.L.U32 R8, R11.reuse, R16.reuse, RZ ;  /* 0x000000100b087219 */ /* 0x0c0fe400000006ff */
[----:B------:R-:W-:Y:S02]  /*1690*/  SHF.L.U64.HI R9, R11, R16, RZ ;  /* 0x000000100b097219 */ /* 0x000fe400000102ff */
[----:B------:R-:W-:-:S02]  /*16a0*/  SEL R16, R8, RZ, P0 ;  /* 0x000000ff08107207 */ /* 0x000fc40000000000 */
[----:B------:R-:W-:Y:S02]  /*16b0*/  SEL R8, R9, RZ, P0 ;  /* 0x000000ff09087207 */ /* 0x000fe40000000000 */
[----:B------:R-:W-:Y:S02]  /*16c0*/  LOP3.LUT R16, R16, R21, RZ, 0xfc, !PT ;  /* 0x0000001510107212 */ /* 0x000fe400078efcff */
[----:B------:R-:W-:Y:S01]  /*16d0*/  LOP3.LUT R15, R8, R15, RZ, 0xfc, !PT ;  /* 0x0000000f080f7212 */ /* 0x000fe200078efcff */
[----:B------:R-:W-:Y:S06]  /*16e0*/  @P1 BRA `(.L_x_22) ;  /* 0xffffffec00481947 */ /* 0x000fec000383ffff */
.L_x_5:
[----:B------:R-:W-:Y:S05]  /*16f0*/  BSYNC.RECONVERGENT B3 ;  /* 0x0000000000037941 */ /* 0x000fea0003800200 */
.L_x_4:
[----:B------:R-:W-:-:S13]  /*1700*/  ISETP.NE.AND P0, PT, R18, RZ, PT ;  /* 0x000000ff1200720c */ /* 0x000fda0003f05270 */
[----:B------:R-:W-:Y:S05]  /*1710*/  @!P0 BRA `(.L_x_3) ;  /* 0x0000001000488947 */ /* 0x000fea0003800000 */
[----:B------:R-:W-:Y:S01]  /*1720*/  ISETP.GE.U32.AND P0, PT, R18, 0x4, PT ;  /* 0x000000041200780c */ /* 0x000fe20003f06070 */
[----:B------:R-:W-:Y:S01]  /*1730*/  BSSY.RECONVERGENT B3, `(.L_x_23) ;  /* 0x0000098000037945 */ /* 0x000fe20003800200 */
[----:B------:R-:W-:-:S11]  /*1740*/  LOP3.LUT R17, R14, 0x3, RZ, 0xc0, !PT ;  /* 0x000000030e117812 */ /* 0x000fd600078ec0ff */
[----:B------:R-:W-:Y:S05]  /*1750*/  @!P0 BRA `(.L_x_24) ;  /* 0x0000000800548947 */ /* 0x000fea0003800000 */
        /* <DEDUP_REMOVED lines=29> */
[----:B------:R-:W-:-:S07]  /*1930*/  IMAD.MOV.U32 R19, RZ, RZ, R8 ;  /* 0x000000ffff137224 */ /* 0x000fce00078e0008 */
.L_x_26:
[----:B------:R-:W-:Y:S05]  /*1940*/  BSYNC.RECONVERGENT B4 ;  /* 0x0000000000047941 */ /* 0x000fea0003800200 */
.L_x_25:
[----:B------:R-:W0:Y:S01]  /*1950*/  LDS.128 R8, [R18+0x10] ;  /* 0x0000100012087984 */ /* 0x000e220000000c00 */
[----:B------:R-:W-:Y:S01]  /*1960*/  FSETP.GT.AND P1, PT, R19, R6, PT ;  /* 0x000000061300720b */ /* 0x000fe20003f24000 */
[----:B------:R-:W-:Y:S01]  /*1970*/  BSSY.RECONVERGENT B4, `(.L_x_27) ;  /* 0x0000020000047945 */ /* 0x000fe20003800200 */
[----:B------:R-:W-:Y:S01]  /*1980*/  VIADD R19, R12, 0x1 ;  /* 0x000000010c137836 */ /* 0x000fe20000000000 */
        /* <DEDUP_REMOVED lines=15> */
[----:B------:R-:W-:-:S03]  /*1a80*/  SHF.L.U64.HI R20, R11, R12, RZ ;  /* 0x0000000c0b147219 */ /* 0x000fc600000102ff */
[----:B------:R-:W-:Y:S01]  /*1a90*/  FADD R8, -R25, R8 ;  /* 0x0000000819087221 */ /* 0x000fe20000000100 */
[----:B------:R-:W-:-:S03]  /*1aa0*/  SEL R20, R20, RZ, P1 ;  /* 0x000000ff14147207 */ /* 0x000fc60000800000 */
        /* <DEDUP_REMOVED lines=12> */
.L_x_28:
[----:B------:R-:W-:Y:S05]  /*1b70*/  BSYNC.RECONVERGENT B4 ;  /* 0x0000000000047941 */ /* 0x000fea0003800200 */
.L_x_27:
        /* <DEDUP_REMOVED lines=36> */
.L_x_30:
[----:B------:R-:W-:Y:S05]  /*1dc0*/  BSYNC.RECONVERGENT B4 ;  /* 0x0000000000047941 */ /* 0x000fea0003800200 */
.L_x_29:
        /* <DEDUP_REMOVED lines=13> */
[----:B------:R-:W-:-:S05]  /*1ea0*/  FMNMX R25, RZ, R24, !PT ;  /* 0x00000018ff197209 */ /* 0x000fca0007800000 */
[----:B------:R-:W-:Y:S01]  /*1eb0*/  FMUL R25, R22, R25 ;  /* 0x0000001916197220 */ /* 0x000fe20000400000 */
[----:B------:R-:W-:-:S03]  /*1ec0*/  IMAD.MOV.U32 R22, RZ, RZ, 0x1 ;  /* 0x00000001ff167424 */ /* 0x000fc600078e00ff */
[----:B------:R-:W-:Y:S02]  /*1ed0*/  FADD R8, -R25, R8 ;  /* 0x0000000819087221 */ /* 0x000fe40000000100 */
[CC--:B------:R-:W-:Y:S02]  /*1ee0*/  SHF.L.U32 R18, R22.reuse, R19.reuse, RZ ;  /* 0x0000001316127219 */ /* 0x0c0fe400000006ff */
[----:B------:R-:W0:Y:S01]  /*1ef0*/  MUFU.RCP R9, R8 ;  /* 0x0000000800097308 */ /* 0x000e220000001000 */
[----:B------:R-:W-:Y:S02]  /*1f00*/  SHF.L.U64.HI R19, R22, R19, RZ ;  /* 0x0000001316137219 */ /* 0x000fe400000102ff */
[----:B------:R-:W-:Y:S02]  /*1f10*/  SEL R18, R18, RZ, P1 ;  /* 0x000000ff12127207 */ /* 0x000fe40000800000 */
[----:B------:R-:W-:Y:S02]  /*1f20*/  SEL R19, R19, RZ, P1 ;  /* 0x000000ff13137207 */ /* 0x000fe40000800000 */
[----:B------:R-:W-:Y:S01]  /*1f30*/  LOP3.LUT R21, R21, R18, RZ, 0xfc, !PT ;  /* 0x0000001215157212 */ /* 0x000fe200078efcff */
[----:B------:R-:W1:Y:S01]  /*1f40*/  FCHK P0, R25, R8 ;  /* 0x0000000819007302 */ /* 0x000e620000000000 */
[----:B------:R-:W-:Y:S01]  /*1f50*/  LOP3.LUT R20, R20, R19, RZ, 0xfc, !PT ;  /* 0x0000001314147212 */ /* 0x000fe200078efcff */
[----:B------:R-:W-:-:S02]  /*1f60*/  VIADD R18, R12, 0x3 ;  /* 0x000000030c127836 */ /* 0x000fc40000000000 */
        /* <DEDUP_REMOVED lines=10> */
.L_x_32:
[----:B------:R-:W-:Y:S05]  /*2010*/  BSYNC.RECONVERGENT B4 ;  /* 0x0000000000047941 */ /* 0x000fea0003800200 */
.L_x_31:
[----:B------:R-:W-:Y:S01]  /*2020*/  IMAD.MOV.U32 R11, RZ, RZ, 0x1 ;  /* 0x00000001ff0b7424 */ /* 0x000fe200078e00ff */
[----:B------:R-:W-:Y:S01]  /*2030*/  FSETP.GT.AND P0, PT, R9, R6, PT ;  /* 0x000000060900720b */ /* 0x000fe20003f04000 */
[----:B------:R-:W-:-:S03]  /*2040*/  VIADD R12, R12, 0x4 ;  /* 0x000000040c0c7836 */ /* 0x000fc60000000000 */
[CC--:B------:R-:W-:Y:S02]  /*2050*/  SHF.L.U32 R8, R11.reuse, R18.reuse, RZ ;  /* 0x000000120b087219 */ /* 0x0c0fe400000006ff */
[----:B------:R-:W-:Y:S02]  /*2060*/  SHF.L.U64.HI R9, R11, R18, RZ ;  /* 0x000000120b097219 */ /* 0x000fe400000102ff */
[----:B------:R-:W-:Y:S02]  /*2070*/  SEL R8, R8, RZ, P0 ;  /* 0x000000ff08087207 */ /* 0x000fe40000000000 */
[----:B------:R-:W-:Y:S02]  /*2080*/  SEL R9, R9, RZ, P0 ;  /* 0x000000ff09097207 */ /* 0x000fe40000000000 */
[----:B------:R-:W-:Y:S02]  /*2090*/  LOP3.LUT R16, R16, R21, R8, 0xfe, !PT ;  /* 0x0000001510107212 */ /* 0x000fe400078efe08 */
[----:B------:R-:W-:-:S07]  /*20a0*/  LOP3.LUT R15, R15, R20, R9, 0xfe, !PT ;  /* 0x000000140f0f7212 */ /* 0x000fce00078efe09 */
.L_x_24:
[----:B------:R-:W-:Y:S05]  /*20b0*/  BSYNC.RECONVERGENT B3 ;  /* 0x0000000000037941 */ /* 0x000fea0003800200 */
.L_x_23:
[----:B------:R-:W-:-:S13]  /*20c0*/  ISETP.NE.AND P0, PT, R17, RZ, PT ;  /* 0x000000ff1100720c */ /* 0x000fda0003f05270 */
[----:B------:R-:W-:Y:S05]  /*20d0*/  @!P0 BRA `(.L_x_3) ;  /* 0x0000000400d88947 */ /* 0x000fea0003800000 */
[----:B------:R-:W-:Y:S01]  /*20e0*/  ISETP.NE.AND P0, PT, R17, 0x1, PT ;  /* 0x000000011100780c */ /* 0x000fe20003f05270 */
[----:B------:R-:W-:-:S12]  /*20f0*/  BSSY.RECONVERGENT B3, `(.L_x_33) ;  /* 0x000004b000037945 */ /* 0x000fd80003800200 */
[----:B------:R-:W-:Y:S05]  /*2100*/  @!P0 BRA `(.L_x_34) ;  /* 0x0000000400248947 */ /* 0x000fea0003800000 */
[----:B------:R-:W0:Y:S01]  /*2110*/  S2UR UR5, SR_CgaCtaId ;  /* 0x00000000000579c3 */ /* 0x000e220000008800 */
[----:B------:R-:W-:Y:S01]  /*2120*/  UMOV UR4, 0x400 ;  /* 0x0000040000047882 */ /* 0x000fe20000000000 */
[----:B------:R-:W-:Y:S01]  /*2130*/  BSSY.RECONVERGENT B4, `(.L_x_35) ;  /* 0x000001c000047945 */ /* 0x000fe20003800200 */
[----:B0-----:R-:W-:-:S06]  /*2140*/  ULEA UR4, UR5, UR4, 0x18 ;  /* 0x0000000405047291 */ /* 0x001fcc000f8ec0ff */
[----:B------:R-:W-:-:S05]  /*2150*/  LEA R17, R12, UR4, 0x4 ;  /* 0x000000040c117c11 */ /* 0x000fca000f8e20ff */
[----:B------:R-:W0:Y:S02]  /*2160*/  LDS.128 R8, [R17] ;  /* 0x0000000011087984 */ /* 0x000e240000000c00 */
[----:B0-----:R-:W-:Y:S01]  /*2170*/  FMNMX R18, R7, R8, !PT ;  /* 0x0000000807127209 */ /* 0x001fe20007800000 */
[----:B------:R-:W-:Y:S01]  /*2180*/  FADD R8, -R8, R10 ;  /* 0x0000000a08087221 */ /* 0x000fe20000000100 */
[----:B------:R-:W-:Y:S02]  /*2190*/  FMNMX R19, R3, R10, PT ;  /* 0x0000000a03137209 */ /* 0x000fe40003800000 */
        /* <DEDUP_REMOVED lines=21> */
.L_x_36:
[----:B------:R-:W-:Y:S05]  /*22f0*/  BSYNC.RECONVERGENT B4 ;  /* 0x0000000000047941 */ /* 0x000fea0003800200 */
.L_x_35:
[----:B------:R0:W1:Y:S01]  /*2300*/  LDS.128 R8, [R17+0x10] ;  /* 0x0000100011087984 */ /* 0x0000620000000c00 */
[----:B------:R-:W-:Y:S01]  /*2310*/  FSETP.GT.AND P1, PT, R19, R6, PT ;  /* 0x000000061300720b */ /* 0x000fe20003f24000 */
[----:B------:R-:W-:Y:S01]  /*2320*/  BSSY.RECONVERGENT B4, `(.L_x_37) ;  /* 0x000001e000047945 */ /* 0x000fe20003800200 */
[----:B0-----:R-:W-:Y:S01]  /*2330*/  VIADD R17, R12, 0x1 ;  /* 0x000000010c117836 */ /* 0x001fe20000000000 */
[----:B-1----:R-:W-:Y:S01]  /*2340*/  FMNMX R18, R7, R8, !PT ;  /* 0x0000000807127209 */ /* 0x002fe20007800000 */
[----:B------:R-:W-:Y:S01]  /*2350*/  FADD R8, -R8, R10 ;  /* 0x0000000a08087221 */ /* 0x000fe20000000100 */
[----:B------:R-:W-:Y:S02]  /*2360*/  FMNMX R21, R3, R10, PT ;  /* 0x0000000a03157209 */ /* 0x000fe40003800000 */
[----:B------:R-:W-:Y:S01]  /*2370*/  FMNMX R20, R2, R9, !PT ;  /* 0x0000000902147209 */ /* 0x000fe20007800000 */
[----:B------:R-:W-:Y:S01]  /*2380*/  FADD R9, -R9, R11 ;  /* 0x0000000b09097221 */ /* 0x000fe20000000100 */
[----:B------:R-:W-:Y:S01]  /*2390*/  FMNMX R23, R4, R11, PT ;  /* 0x0000000b04177209 */ /* 0x000fe20003800000 */
[----:B------:R-:W-:Y:S01]  /*23a0*/  FADD R18, -R18, R21 ;  /* 0x0000001512127221 */ /* 0x000fe20000000100 */
[----:B------:R-:W-:-:S02]  /*23b0*/  HFMA2 R11, -RZ, RZ, 0, 5.9604644775390625e-08 ;  /* 0x00000001ff0b7431 */ /* 0x000fc400000001ff */
[----:B------:R-:W-:Y:S01]  /*23c0*/  FFMA R8, R8, R9, R5 ;  /* 0x0000000908087223 */ /* 0x000fe20000000005 */
[----:B------:R-:W-:Y:S01]  /*23d0*/  FADD R20, -R20, R23 ;  /* 0x0000001714147221 */ /* 0x000fe20000000100 */
[----:B------:R-:W-:-:S04]  /*23e0*/  FMNMX R18, RZ, R18, !PT ;  /* 0x00000012ff127209 */ /* 0x000fc80007800000 */
[----:B------:R-:W-:Y:S02]  /*23f0*/  FMNMX R25, RZ, R20, !PT ;  /* 0x00000014ff197209 */ /* 0x000fe40007800000 */
[----:B------:R-:W-:-:S03]  /*2400*/  SHF.L.U32 R19, R11, R12, RZ ;  /* 0x0000000c0b137219 */ /* 0x000fc600000006ff */
[----:B------:R-:W-:Y:S01]  /*2410*/  FMUL R25, R18, R25 ;  /* 0x0000001912197220 */ /* 0x000fe20000400000 */
[----:B------:R-:W-:Y:S02]  /*2420*/  SHF.L.U64.HI R18, R11, R12, RZ ;  /* 0x0000000c0b127219 */ /* 0x000fe400000102ff */
[----:B------:R-:W-:Y:S01]  /*2430*/  SEL R19, R19, RZ, P1 ;  /* 0x000000ff13137207 */ /* 0x000fe20000800000 */
        /* <DEDUP_REMOVED lines=12> */
.L_x_38:
[----:B------:R-:W-:Y:S05]  /*2500*/  BSYNC.RECONVERGENT B4 ;  /* 0x0000000000047941 */ /* 0x000fea0003800200 */
.L_x_37:
        /* <DEDUP_REMOVED lines=9> */
.L_x_34:
[----:B------:R-:W-:Y:S05]  /*25a0*/  BSYNC.RECONVERGENT B3 ;  /* 0x0000000000037941 */ /* 0x000fea0003800200 */
.L_x_33:
[----:B------:R-:W-:-:S04]  /*25b0*/  LOP3.LUT R14, R14, 0x1, RZ, 0xc0, !PT ;  /* 0x000000010e0e7812 */ /* 0x000fc800078ec0ff */
[----:B------:R-:W-:-:S13]  /*25c0*/  ISETP.NE.U32.AND P0, PT, R14, 0x1, PT ;  /* 0x000000010e00780c */ /* 0x000fda0003f05070 */
[----:B------:R-:W-:Y:S05]  /*25d0*/  @P0 BRA `(.L_x_3) ;  /* 0x0000000000980947 */ /* 0x000fea0003800000 */
[----:B------:R-:W0:Y:S01]  /*25e0*/  S2UR UR5, SR_CgaCtaId ;  /* 0x00000000000579c3 */ /* 0x000e220000008800 */
[----:B------:R-:W-:Y:S01]  /*25f0*/  UMOV UR4, 0x400 ;  /* 0x0000040000047882 */ /* 0x000fe20000000000 */
[----:B------:R-:W-:Y:S01]  /*2600*/  BSSY.RECONVERGENT B3, `(.L_x_39) ;  /* 0x000001b000037945 */ /* 0x000fe20003800200 */
[----:B0-----:R-:W-:-:S06]  /*2610*/  ULEA UR4, UR5, UR4, 0x18 ;  /* 0x0000000405047291 */ /* 0x001fcc000f8ec0ff */
[----:B------:R-:W-:-:S06]  /*2620*/  LEA R8, R12, UR4, 0x4 ;  /* 0x000000040c087c11 */ /* 0x000fcc000f8e20ff */
[----:B------:R-:W0:Y:S02]  /*2630*/  LDS.128 R8, [R8] ;  /* 0x0000000008087984 */ /* 0x000e240000000c00 */
[----:B0-----:R-:W-:Y:S01]  /*2640*/  FMNMX R14, R3, R10, PT ;  /* 0x0000000a030e7209 */ /* 0x001fe20003800000 */
[----:B------:R-:W-:Y:S01]  /*2650*/  FADD R10, -R8, R10 ;  /* 0x0000000a080a7221 */ /* 0x000fe20000000100 */
[----:B------:R-:W-:Y:S02]  /*2660*/  FMNMX R7, R7, R8, !PT ;  /* 0x0000000807077209 */ /* 0x000fe40007800000 */
        /* <DEDUP_REMOVED lines=20> */
.L_x_40:
[----:B------:R-:W-:Y:S05]  /*27b0*/  BSYNC.RECONVERGENT B3 ;  /* 0x0000000000037941 */ /* 0x000fea0003800200 */
.L_x_39:
[----:B------:R-:W-:Y:S01]  /*27c0*/  IMAD.MOV.U32 R5, RZ, RZ, 0x1 ;  /* 0x00000001ff057424 */ /* 0x000fe200078e00ff */
[----:B------:R-:W-:-:S04]  /*27d0*/  FSETP.GT.AND P0, PT, R8, R6, PT ;  /* 0x000000060800720b */ /* 0x000fc80003f04000 */
[CC--:B------:R-:W-:Y:S02]  /*27e0*/  SHF.L.U32 R3, R5.reuse, R12.reuse, RZ ;  /* 0x0000000c05037219 */ /* 0x0c0fe400000006ff */
[----:B------:R-:W-:Y:S02]  /*27f0*/  SHF.L.U64.HI R2, R5, R12, RZ ;  /* 0x0000000c05027219 */ /* 0x000fe400000102ff */
[----:B------:R-:W-:Y:S02]  /*2800*/  SEL R3, R3, RZ, P0 ;  /* 0x000000ff03037207 */ /* 0x000fe40000000000 */
[----:B------:R-:W-:Y:S02]  /*2810*/  SEL R2, R2, RZ, P0 ;  /* 0x000000ff02027207 */ /* 0x000fe40000000000 */
[----:B------:R-:W-:Y:S02]  /*2820*/  LOP3.LUT R16, R3, R16, RZ, 0xfc, !PT ;  /* 0x0000001003107212 */ /* 0x000fe400078efcff */
[----:B------:R-:W-:-:S07]  /*2830*/  LOP3.LUT R15, R2, R15, RZ, 0xfc, !PT ;  /* 0x0000000f020f7212 */ /* 0x000fce00078efcff */
.L_x_3:
[----:B------:R-:W-:Y:S05]  /*2840*/  BSYNC.RECONVERGENT B0 ;  /* 0x0000000000007941 */ /* 0x000fea0003800200 */
.L_x_2:
[----:B------:R-:W1:Y:S01]  /*2850*/  LDCU UR4, c[0x0][0x380] ;  /* 0x00007000ff0477ac */ /* 0x000e620008000800 */
[----:B------:R-:W2:Y:S01]  /*2860*/  LDC.64 R2, c[0x0][0x398] ;  /* 0x0000e600ff027b82 */ /* 0x000ea20000000a00 */
[----:B------:R-:W-:Y:S01]  /*2870*/  IMAD.MOV.U32 R17, RZ, RZ, R15 ;  /* 0x000000ffff117224 */ /* 0x000fe200078e000f */
[----:B-1----:R-:W-:-:S04]  /*2880*/  UIADD3 UR4, UPT, UPT, UR4, 0x3f, URZ ;  /* 0x0000003f04047890 */ /* 0x002fc8000fffe0ff */
[----:B------:R-:W-:-:S04]  /*2890*/  USHF.R.S32.HI UR5, URZ, 0x1f, UR4 ;  /* 0x0000001fff057899 */ /* 0x000fc80008011404 */
[----:B------:R-:W-:-:S04]  /*28a0*/  ULEA.HI UR5, UR5, UR4, URZ, 0x6 ;  /* 0x0000000405057291 */ /* 0x000fc8000f8f30ff */
[----:B------:R-:W-:-:S06]  /*28b0*/  USHF.R.S32.HI UR5, URZ, 0x6, UR5 ;  /* 0x00000006ff057899 */ /* 0x000fcc0008011405 */
[----:B------:R-:W-:-:S04]  /*28c0*/  IMAD R13, R13, UR5, R0 ;  /* 0x000000050d0d7c24 */ /* 0x000fc8000f8e0200 */
[----:B--2---:R-:W-:-:S05]  /*28d0*/  IMAD.WIDE.U32 R2, R13, 0x8, R2 ;  /* 0x000000080d027825 */ /* 0x004fca00078e0002 */
[----:B------:R-:W-:Y:S01]  /*28e0*/  STG.E.64 desc[UR6][R2.64], R16 ;  /* 0x0000001002007986 */ /* 0x000fe2000c101b06 */
[----:B------:R-:W-:Y:S05]  /*28f0*/  EXIT ;  /* 0x000000000000794d */ /* 0x000fea0003800000 */
        .weak           $__internal_0_$__cuda_sm3x_div_rn_noftz_f32_slowpath
        .type           $__internal_0_$__cuda_sm3x_div_rn_noftz_f32_slowpath,@function
        .size           $__internal_0_$__cuda_sm3x_div_rn_noftz_f32_slowpath,(.L_x_317 - $__internal_0_$__cuda_sm3x_div_rn_noftz_f32_slowpath)
$__internal_0_$__cuda_sm3x_div_rn_noftz_f32_slowpath:
[----:B------:R-:W-:Y:S01]  /*2900*/  SHF.R.U32.HI R9, RZ, 0x17, R23 ;  /* 0x00000017ff097819 */ /* 0x000fe20000011617 */
[----:B------:R-:W-:Y:S01]  /*2910*/  BSSY.RECONVERGENT B1, `(.L_x_41) ;  /* 0x0000062000017945 */ /* 0x000fe20003800200 */
[----:B------:R-:W-:Y:S02]  /*2920*/  SHF.R.U32.HI R22, RZ, 0x17, R25 ;  /* 0x00000017ff167819 */ /* 0x000fe40000011619 */
[----:B------:R-:W-:Y:S02]  /*2930*/  LOP3.LUT R9, R9, 0xff, RZ, 0xc0, !PT ;  /* 0x000000ff09097812 */ /* 0x000fe400078ec0ff */
[----:B------:R-:W-:-:S03]  /*2940*/  LOP3.LUT R22, R22, 0xff, RZ, 0xc0, !PT ;  /* 0x000000ff16167812 */ /* 0x000fc600078ec0ff */
[----:B------:R-:W-:Y:S02]  /*2950*/  VIADD R8, R9, 0xffffffff ;  /* 0xffffffff09087836 */ /* 0x000fe40000000000 */
[----:B------:R-:W-:-:S03]  /*2960*/  VIADD R11, R22, 0xffffffff ;  /* 0xffffffff160b7836 */ /* 0x000fc60000000000 */
[----:B------:R-:W-:-:S04]  /*2970*/  ISETP.GT.U32.AND P0, PT, R8, 0xfd, PT ;  /* 0x000000fd0800780c */ /* 0x000fc80003f04070 */
[----:B------:R-:W-:-:S13]  /*2980*/  ISETP.GT.U32.OR P0, PT, R11, 0xfd, P0 ;  /* 0x000000fd0b00780c */ /* 0x000fda0000704470 */
[----:B------:R-:W-:Y:S01]  /*2990*/  @!P0 IMAD.MOV.U32 R26, RZ, RZ, RZ ;  /* 0x000000ffff1a8224 */ /* 0x000fe200078e00ff */
[----:B------:R-:W-:Y:S06]  /*29a0*/  @!P0 BRA `(.L_x_42) ;  /* 0x00000000005c8947 */ /* 0x000fec0003800000 */
[----:B------:R-:W-:Y:S02]  /*29b0*/  FSETP.GTU.FTZ.AND P0, PT, |R25|, +INF , PT ;  /* 0x7f8000001900780b */ /* 0x000fe40003f1c200 */
[----:B------:R-:W-:-:S04]  /*29c0*/  FSETP.GTU.FTZ.AND P1, PT, |R23|, +INF , PT ;  /* 0x7f8000001700780b */ /* 0x000fc80003f3c200 */
[----:B------:R-:W-:-:S13]  /*29d0*/  PLOP3.LUT P0, PT, P0, P1, PT, 0xf8, 0x8f ;  /* 0x00000000008f781c */ /* 0x000fda0000703f70 */
[----:B------:R-:W-:Y:S05]  /*29e0*/  @P0 BRA `(.L_x_43) ;  /* 0x00000004004c0947 */ /* 0x000fea0003800000 */
[----:B------:R-:W-:-:S13]  /*29f0*/  LOP3.LUT P0, RZ, R23, 0x7fffffff, R25, 0xc8, !PT ;  /* 0x7fffffff17ff7812 */ /* 0x000fda000780c819 */
[----:B------:R-:W-:Y:S05]  /*2a00*/  @!P0 BRA `(.L_x_44) ;  /* 0x00000004003c8947 */ /* 0x000fea0003800000 */
[----:B------:R-:W-:Y:S02]  /*2a10*/  FSETP.NEU.FTZ.AND P2, PT, |R25|, +INF , PT ;  /* 0x7f8000001900780b */ /* 0x000fe40003f5d200 */
[----:B------:R-:W-:Y:S02]  /*2a20*/  FSETP.NEU.FTZ.AND P1, PT, |R23|, +INF , PT ;  /* 0x7f8000001700780b */ /* 0x000fe40003f3d200 */
[----:B------:R-:W-:-:S11]  /*2a30*/  FSETP.NEU.FTZ.AND P0, PT, |R25|, +INF , PT ;  /* 0x7f8000001900780b */ /* 0x000fd60003f1d200 */
[----:B------:R-:W-:Y:S05]  /*2a40*/  @!P1 BRA !P2, `(.L_x_44) ;  /* 0x00000004002c9947 */ /* 0x000fea0005000000 */
[----:B------:R-:W-:-:S04]  /*2a50*/  LOP3.LUT P2, RZ, R25, 0x7fffffff, RZ, 0xc0, !PT ;  /* 0x7fffffff19ff7812 */ /* 0x000fc8000784c0ff */
[----:B------:R-:W-:-:S13]  /*2a60*/  PLOP3.LUT P1, PT, P1, P2, PT, 0x2f, 0xf2 ;  /* 0x0000000000f2781c */ /* 0x000fda0000f24577 */
[----:B------:R-:W-:Y:S05]  /*2a70*/  @P1 BRA `(.L_x_45) ;  /* 0x0000000400181947 */ /* 0x000fea0003800000 */
[----:B------:R-:W-:-:S04]  /*2a80*/  LOP3.LUT P1, RZ, R23, 0x7fffffff, RZ, 0xc0, !PT ;  /* 0x7fffffff17ff7812 */ /* 0x000fc8000782c0ff */
[----:B------:R-:W-:-:S13]  /*2a90*/  PLOP3.LUT P0, PT, P0, P1, PT, 0x2f, 0xf2 ;  /* 0x0000000000f2781c */ /* 0x000fda0000702577 */
[----:B------:R-:W-:Y:S05]  /*2aa0*/  @P0 BRA `(.L_x_46) ;  /* 0x0000000400000947 */ /* 0x000fea0003800000 */
[----:B------:R-:W-:Y:S02]  /*2ab0*/  ISETP.GE.AND P0, PT, R11, RZ, PT ;  /* 0x000000ff0b00720c */ /* 0x000fe40003f06270 */
[----:B------:R-:W-:-:S11]  /*2ac0*/  ISETP.GE.AND P1, PT, R8, RZ, PT ;  /* 0x000000ff0800720c */ /* 0x000fd60003f26270 */
[----:B------:R-:W-:Y:S02]  /*2ad0*/  @P0 IMAD.MOV.U32 R26, RZ, RZ, RZ ;  /* 0x000000ffff1a0224 */ /* 0x000fe400078e00ff */
[----:B------:R-:W-:Y:S01]  /*2ae0*/  @!P0 FFMA R25, R25, 1.84467440737095516160e+19, RZ ;  /* 0x5f80000019198823 */ /* 0x000fe200000000ff */
[----:B------:R-:W-:Y:S02]  /*2af0*/  @!P0 IMAD.MOV.U32 R26, RZ, RZ, -0x40 ;  /* 0xffffffc0ff1a8424 */ /* 0x000fe400078e00ff */
[----:B------:R-:W-:Y:S02]  /*2b00*/  @!P1 FFMA R23, R23, 1.84467440737095516160e+19, RZ ;  /* 0x5f80000017179823 */ /* 0x000fe400000000ff */
[----:B------:R-:W-:-:S07]  /*2b10*/  @!P1 VIADD R26, R26, 0x40 ;  /* 0x000000401a1a9836 */ /* 0x000fce0000000000 */
.L_x_42:
[----:B------:R-:W-:Y:S01]  /*2b20*/  LEA R8, R9, 0xc0800000, 0x17 ;  /* 0xc080000009087811 */ /* 0x000fe200078eb8ff */
[----:B------:R-:W-:Y:S01]  /*2b30*/  VIADD R22, R22, 0xffffff81 ;  /* 0xffffff8116167836 */ /* 0x000fe20000000000 */
[----:B------:R-:W-:Y:S02]  /*2b40*/  BSSY.RECONVERGENT B2, `(.L_x_47) ;  /* 0x0000035000027945 */ /* 0x000fe40003800200 */
[----:B------:R-:W-:Y:S01]  /*2b50*/  IADD3 R27, PT, PT, -R8, R23, RZ ;  /* 0x00000017081b7210 */ /* 0x000fe20007ffe1ff */
[----:B------:R-:W-:-:S03]  /*2b60*/  IMAD R8, R22, -0x800000, R25 ;  /* 0xff80000016087824 */ /* 0x000fc600078e0219 */
[----:B------:R-:W0:Y:S01]  /*2b70*/  MUFU.RCP R24, R27 ;  /* 0x0000001b00187308 */ /* 0x000e220000001000 */
[----:B------:R-:W-:-:S04]  /*2b80*/  FADD.FTZ R23, -R27, -RZ ;  /* 0x800000ff1b177221 */ /* 0x000fc80000010100 */
[----:B0-----:R-:W-:-:S04]  /*2b90*/  FFMA R11, R24, R23, 1 ;  /* 0x3f800000180b7423 */ /* 0x001fc80000000017 */
[----:B------:R-:W-:-:S04]  /*2ba0*/  FFMA R11, R24, R11, R24 ;  /* 0x0000000b180b7223 */ /* 0x000fc80000000018 */
[----:B------:R-:W-:-:S04]  /*2bb0*/  FFMA R24, R8, R11, RZ ;  /* 0x0000000b08187223 */ /* 0x000fc800000000ff */
[----:B------:R-:W-:-:S04]  /*2bc0*/  FFMA R25, R23, R24, R8 ;  /* 0x0000001817197223 */ /* 0x000fc80000000008 */
[----:B------:R-:W-:Y:S01]  /*2bd0*/  FFMA R24, R11, R25, R24 ;  /* 0x000000190b187223 */ /* 0x000fe20000000018 */
[----:B------:R-:W-:-:S03]  /*2be0*/  IADD3 R25, PT, PT, R22, 0x7f, -R9 ;  /* 0x0000007f16197810 */ /* 0x000fc60007ffe809 */
[----:B------:R-:W-:Y:S02]  /*2bf0*/  FFMA R23, R23, R24, R8 ;  /* 0x0000001817177223 */ /* 0x000fe40000000008 */
[----:B------:R-:W-:Y:S02]  /*2c00*/  IMAD.IADD R25, R25, 0x1, R26 ;  /* 0x0000000119197824 */ /* 0x000fe400078e021a */
[----:B------:R-:W-:-:S05]  /*2c10*/  FFMA R8, R11, R23, R24 ;  /* 0x000000170b087223 */ /* 0x000fca0000000018 */
[----:B------:R-:W-:-:S04]  /*2c20*/  SHF.R.U32.HI R9, RZ, 0x17, R8 ;  /* 0x00000017ff097819 */ /* 0x000fc80000011608 */
[----:B------:R-:W-:-:S05]  /*2c30*/  LOP3.LUT R22, R9, 0xff, RZ, 0xc0, !PT ;  /* 0x000000ff09167812 */ /* 0x000fca00078ec0ff */
[----:B------:R-:W-:-:S04]  /*2c40*/  IMAD.IADD R9, R22, 0x1, R25 ;  /* 0x0000000116097824 */ /* 0x000fc800078e0219 */
[----:B------:R-:W-:-:S05]  /*2c50*/  VIADD R22, R9, 0xffffffff ;  /* 0xffffffff09167836 */ /* 0x000fca0000000000 */
[----:B------:R-:W-:-:S13]  /*2c60*/  ISETP.GE.U32.AND P0, PT, R22, 0xfe, PT ;  /* 0x000000fe1600780c */ /* 0x000fda0003f06070 */
[----:B------:R-:W-:Y:S05]  /*2c70*/  @!P0 BRA `(.L_x_48) ;  /* 0x0000000000808947 */ /* 0x000fea0003800000 */
[----:B------:R-:W-:-:S13]  /*2c80*/  ISETP.GT.AND P0, PT, R9, 0xfe, PT ;  /* 0x000000fe0900780c */ /* 0x000fda0003f04270 */
[----:B------:R-:W-:Y:S05]  /*2c90*/  @P0 BRA `(.L_x_49) ;  /* 0x00000000006c0947 */ /* 0x000fea0003800000 */
[----:B------:R-:W-:-:S13]  /*2ca0*/  ISETP.GE.AND P0, PT, R9, 0x1, PT ;  /* 0x000000010900780c */ /* 0x000fda0003f06270 */
[----:B------:R-:W-:Y:S05]  /*2cb0*/  @P0 BRA `(.L_x_50) ;  /* 0x0000000000740947 */ /* 0x000fea0003800000 */
[----:B------:R-:W-:Y:S02]  /*2cc0*/  ISETP.GE.AND P0, PT, R9, -0x18, PT ;  /* 0xffffffe80900780c */ /* 0x000fe40003f06270 */
[----:B------:R-:W-:-:S11]  /*2cd0*/  LOP3.LUT R8, R8, 0x80000000, RZ, 0xc0, !PT ;  /* 0x8000000008087812 */ /* 0x000fd600078ec0ff */
[----:B------:R-:W-:Y:S05]  /*2ce0*/  @!P0 BRA `(.L_x_50) ;  /* 0x0000000000688947 */ /* 0x000fea0003800000 */
[CCC-:B------:R-:W-:Y:S01]  /*2cf0*/  FFMA.RZ R22, R11.reuse, R23.reuse, R24.reuse ;  /* 0x000000170b167223 */ /* 0x1c0fe2000000c018 */
[CCC-:B------:R-:W-:Y:S01]  /*2d00*/  FFMA.RP R25, R11.reuse, R23.reuse, R24.reuse ;  /* 0x000000170b197223 */ /* 0x1c0fe20000008018 */
[----:B------:R-:W-:Y:S01]  /*2d10*/  FFMA.RM R24, R11, R23, R24 ;  /* 0x000000170b187223 */ /* 0x000fe20000004018 */
[C---:B------:R-:W-:Y:S01]  /*2d20*/  VIADD R11, R9.reuse, 0x20 ;  /* 0x00000020090b7836 */ /* 0x040fe20000000000 */
[C---:B------:R-:W-:Y:S02]  /*2d30*/  ISETP.NE.AND P2, PT, R9.reuse, RZ, PT ;  /* 0x000000ff0900720c */ /* 0x040fe40003f45270 */
[----:B------:R-:W-:Y:S02]  /*2d40*/  LOP3.LUT R22, R22, 0x7fffff, RZ, 0xc0, !PT ;  /* 0x007fffff16167812 */ /* 0x000fe400078ec0ff */
[----:B------:R-:W-:Y:S01]  /*2d50*/  ISETP.NE.AND P1, PT, R9, RZ, PT ;  /* 0x000000ff0900720c */ /* 0x000fe20003f25270 */
[----:B------:R-:W-:Y:S01]  /*2d60*/  IMAD.MOV R9, RZ, RZ, -R9 ;  /* 0x000000ffff097224 */ /* 0x000fe200078e0a09 */
[----:B------:R-:W-:-:S02]  /*2d70*/  LOP3.LUT R22, R22, 0x800000, RZ, 0xfc, !PT ;  /* 0x0080000016167812 */ /* 0x000fc400078efcff */
[----:B------:R-:W-:Y:S02]  /*2d80*/  FSETP.NEU.FTZ.AND P0, PT, R25, R24, PT ;  /* 0x000000181900720b */ /* 0x000fe40003f1d000 */
[----:B------:R-:W-:Y:S02]  /*2d90*/  SHF.L.U32 R11, R22, R11, RZ ;  /* 0x0000000b160b7219 */ /* 0x000fe400000006ff */
[----:B------:R-:W-:Y:S02]  /*2da0*/  SEL R9, R9, RZ, P2 ;  /* 0x000000ff09097207 */ /* 0x000fe40001000000 */
[----:B------:R-:W-:Y:S02]  /*2db0*/  ISETP.NE.AND P1, PT, R11, RZ, P1 ;  /* 0x000000ff0b00720c */ /* 0x000fe40000f25270 */
[----:B------:R-:W-:Y:S02]  /*2dc0*/  SHF.R.U32.HI R22, RZ, R9, R22 ;  /* 0x00000009ff167219 */ /* 0x000fe40000011616 */
[----:B------:R-:W-:-:S02]  /*2dd0*/  PLOP3.LUT P0, PT, P0, P1, PT, 0xf8, 0x8f ;  /* 0x00000000008f781c */ /* 0x000fc40000703f70 */
[----:B------:R-:W-:Y:S02]  /*2de0*/  SHF.R.U32.HI R11, RZ, 0x1, R22 ;  /* 0x00000001ff0b7819 */ /* 0x000fe40000011616 */
[----:B------:R-:W-:-:S04]  /*2df0*/  SEL R24, RZ, 0x1, !P0 ;  /* 0x00000001ff187807 */ /* 0x000fc80004000000 */
[----:B------:R-:W-:-:S04]  /*2e00*/  LOP3.LUT R9, R24, 0x1, R11, 0xf8, !PT ;  /* 0x0000000118097812 */ /* 0x000fc800078ef80b */
[----:B------:R-:W-:-:S05]  /*2e10*/  LOP3.LUT R22, R9, R22, RZ, 0xc0, !PT ;  /* 0x0000001609167212 */ /* 0x000fca00078ec0ff */
[----:B------:R-:W-:-:S05]  /*2e20*/  IMAD.IADD R11, R11, 0x1, R22 ;  /* 0x000000010b0b7824 */ /* 0x000fca00078e0216 */
[----:B------:R-:W-:Y:S01]  /*2e30*/  LOP3.LUT R8, R11, R8, RZ, 0xfc, !PT ;  /* 0x000000080b087212 */ /* 0x000fe200078efcff */
[----:B------:R-:W-:Y:S06]  /*2e40*/  BRA `(.L_x_50) ;  /* 0x0000000000107947 */ /* 0x000fec0003800000 */
.L_x_49:
[----:B------:R-:W-:-:S04]  /*2e50*/  LOP3.LUT R8, R8, 0x80000000, RZ, 0xc0, !PT ;  /* 0x8000000008087812 */ /* 0x000fc800078ec0ff */
[----:B------:R-:W-:Y:S01]  /*2e60*/  LOP3.LUT R8, R8, 0x7f800000, RZ, 0xfc, !PT ;  /* 0x7f80000008087812 */ /* 0x000fe200078efcff */
[----:B------:R-:W-:Y:S06]  /*2e70*/  BRA `(.L_x_50) ;  /* 0x0000000000047947 */ /* 0x000fec0003800000 */
.L_x_48:
[----:B------:R-:W-:-:S07]  /*2e80*/  IMAD R8, R25, 0x800000, R8 ;  /* 0x0080000019087824 */ /* 0x000fce00078e0208 */
.L_x_50:
[----:B------:R-:W-:Y:S05]  /*2e90*/  BSYNC.RECONVERGENT B2 ;  /* 0x0000000000027941 */ /* 0x000fea0003800200 */
.L_x_47:
[----:B------:R-:W-:Y:S05]  /*2ea0*/  BRA `(.L_x_51) ;  /* 0x0000000000207947 */ /* 0x000fea0003800000 */
.L_x_46:
[----:B------:R-:W-:-:S04]  /*2eb0*/  LOP3.LUT R23, R23, 0x80000000, R25, 0x48, !PT ;  /* 0x8000000017177812 */ /* 0x000fc800078e4819 */
[----:B------:R-:W-:Y:S01]  /*2ec0*/  LOP3.LUT R8, R23, 0x7f800000, RZ, 0xfc, !PT ;  /* 0x7f80000017087812 */ /* 0x000fe200078efcff */
[----:B------:R-:W-:Y:S06]  /*2ed0*/  BRA `(.L_x_51) ;  /* 0x0000000000147947 */ /* 0x000fec0003800000 */
.L_x_45:
[----:B------:R-:W-:Y:S01]  /*2ee0*/  LOP3.LUT R8, R23, 0x80000000, R25, 0x48, !PT ;  /* 0x8000000017087812 */ /* 0x000fe200078e4819 */
[----:B------:R-:W-:Y:S06]  /*2ef0*/  BRA `(.L_x_51) ;  /* 0x00000000000c7947 */ /* 0x000fec0003800000 */
.L_x_44:
[----:B------:R-:W0:Y:S01]  /*2f00*/  MUFU.RSQ R8, -QNAN ;  /* 0xffc0000000087908 */ /* 0x000e220000001400 */
[----:B------:R-:W-:Y:S05]  /*2f10*/  BRA `(.L_x_51) ;  /* 0x0000000000047947 */ /* 0x000fea0003800000 */
.L_x_43:
[----:B------:R-:W-:-:S07]  /*2f20*/  FADD.FTZ R8, R25, R23 ;  /* 0x0000001719087221 */ /* 0x000fce0000010000 */
.L_x_51:
[----:B------:R-:W-:Y:S05]  /*2f30*/  BSYNC.RECONVERGENT B1 ;  /* 0x0000000000017941 */ /* 0x000fea0003800200 */
.L_x_41:
[----:B------:R-:W-:-:S04]  /*2f40*/  IMAD.MOV.U32 R11, RZ, RZ, 0x0 ;  /* 0x00000000ff0b7424 */ /* 0x000fc800078e00ff */
[----:B0-----:R-:W-:Y:S05]  /*2f50*/  RET.REL.NODEC R10 `(_Z15nms_kernel_implIfEvidPKT_Py) ;  /* 0xffffffd00a287950 */ /* 0x001fea0003c3ffff */
.L_x_52:
[----:B------:R-:W-:-:S00]  /*2f60*/  BRA `(.L_x_52) ;  /* 0xfffffffc00fc7947 */ /* 0x000fc0000383ffff */
[----:B------:R-:W-:-:S00]  /*2f70*/  NOP ;  /* 0x0000000000007918 */ /* 0x000fc00000000000 */
        /* <DEDUP_REMOVED lines=8> */
.L_x_317:


//--------------------- .text._Z21gather_keep_from_maskPbPKyi --------------------------
	.section	.text._Z21gather_keep_from_maskPbPKyi,"ax",@progbits
	.align	128
.text._Z21gather_keep_from_maskPbPKyi:
        .type           _Z21gather_keep_from_maskPbPKyi,@function
        .size           _Z21gather_keep_from_maskPbPKyi,(.L_x_318 - _Z21gather_keep_from_maskPbPKyi)
        .other          _Z21gather_keep_from_maskPbPKyi,@"STO_CUDA_ENTRY STV_DEFAULT"
_Z21gather_keep_from_maskPbPKyi:
[----:B------:R-:W-:Y:S08]  /*0000*/  LDC R1, c[0x0][0x37c] ;  /* 0x0000df00ff017b82 */ /* 0x000ff00000000800 */
[----:B------:R-:W0:Y:S01]  /*0010*/  LDC R10, c[0x0][0x390] ;  /* 0x0000e400ff0a7b82 */ /* 0x000e220000000800 */
[----:B------:R-:W1:Y:S01]  /*0020*/  S2R R6, SR_TID.X ;  /* 0x0000000000067919 */ /* 0x000e620000002100 */
[----:B------:R-:W-:Y:S01]  /*0030*/  BSSY.RECONVERGENT B0, `(.L_x_53) ;  /* 0x0000043000007945 */ /* 0x000fe20003800200 */
[----:B0-----:R-:W-:-:S05]  /*0040*/  VIADD R0, R10, 0x3f ;  /* 0x0000003f0a007836 */ /* 0x001fca0000000000 */
[----:B------:R-:W-:-:S04]  /*0050*/  SHF.R.S32.HI R3, RZ, 0x1f, R0 ;  /* 0x0000001fff037819 */ /* 0x000fc80000011400 */
[----:B------:R-:W-:-:S04]  /*0060*/  LEA.HI R3, R3, R0, RZ, 0x6 ;  /* 0x0000000003037211 */ /* 0x000fc800078f30ff */
[----:B------:R-:W-:-:S04]  /*0070*/  SHF.R.S32.HI R5, RZ, 0x6, R3 ;  /* 0x00000006ff057819 */ /* 0x000fc80000011403 */
[----:B-1----:R-:W-:-:S13]  /*0080*/  ISETP.GE.AND P0, PT, R6, R5, PT ;  /* 0x000000050600720c */ /* 0x002fda0003f06270 */
[----:B------:R-:W-:Y:S05]  /*0090*/  @P0 BRA `(.L_x_54) ;  /* 0x0000000000f00947 */ /* 0x000fea0003800000 */
[----:B------:R-:W0:Y:S01]  /*00a0*/  LDC R3, c[0x0][0x360] ;  /* 0x0000d800ff037b82 */ /* 0x000e220000000800 */
[----:B------:R-:W-:Y:S01]  /*00b0*/  BSSY.RECONVERGENT B1, `(.L_x_55) ;  /* 0x000002b000017945 */ /* 0x000fe20003800200 */
[----:B0-----:R-:W0:Y:S01]  /*00c0*/  I2F.U32.RP R4, R3 ;  /* 0x0000000300047306 */ /* 0x001e220000209000 */
[----:B------:R-:W-:Y:S01]  /*00d0*/  IMAD.IADD R0, R6, 0x1, R3 ;  /* 0x0000000106007824 */ /* 0x000fe200078e0203 */
[----:B------:R-:W-:-:S04]  /*00e0*/  ISETP.NE.U32.AND P2, PT, R3, RZ, PT ;  /* 0x000000ff0300720c */ /* 0x000fc80003f45070 */
[----:B------:R-:W-:Y:S02]  /*00f0*/  ISETP.GE.U32.AND P0, PT, R0, R5, PT ;  /* 0x000000050000720c */ /* 0x000fe40003f06070 */
[----:B------:R-:W-:Y:S01]  /*0100*/  VIMNMX.U32 R7, PT, PT, R5, R0, !PT ;  /* 0x0000000005077248 */ /* 0x000fe20007fe0000 */
[----:B0-----:R-:W0:Y:S02]  /*0110*/  MUFU.RCP R4, R4 ;  /* 0x0000000400047308 */ /* 0x001e240000001000 */
[----:B0-----:R-:W-:-:S06]  /*0120*/  VIADD R8, R4, 0xffffffe ;  /* 0x0ffffffe04087836 */ /* 0x001fcc0000000000 */
[----:B------:R0:W1:Y:S02]  /*0130*/  F2I.FTZ.U32.TRUNC.NTZ R9, R8 ;  /* 0x0000000800097305 */ /* 0x000064000021f000 */
[----:B0-----:R-:W-:Y:S02]  /*0140*/  IMAD.MOV.U32 R8, RZ, RZ, RZ ;  /* 0x000000ffff087224 */ /* 0x001fe400078e00ff */
[----:B-1----:R-:W-:-:S04]  /*0150*/  IMAD.MOV R2, RZ, RZ, -R9 ;  /* 0x000000ffff027224 */ /* 0x002fc800078e0a09 */
[----:B------:R-:W-:Y:S01]  /*0160*/  IMAD R11, R2, R3, RZ ;  /* 0x00000003020b7224 */ /* 0x000fe200078e02ff */
[----:B------:R-:W-:-:S03]  /*0170*/  SEL R2, RZ, 0x1, P0 ;  /* 0x00000001ff027807 */ /* 0x000fc60000000000 */
[----:B------:R-:W-:Y:S01]  /*0180*/  IMAD.HI.U32 R9, R9, R11, R8 ;  /* 0x0000000b09097227 */ /* 0x000fe200078e0008 */
[----:B------:R-:W-:-:S05]  /*0190*/  IADD3 R0, PT, PT, R7, -R0, -R2 ;  /* 0x8000000007007210 */ /* 0x000fca0007ffe802 */
[----:B------:R-:W-:-:S04]  /*01a0*/  IMAD.HI.U32 R9, R9, R0, RZ ;  /* 0x0000000009097227 */ /* 0x000fc800078e00ff */
[----:B------:R-:W-:-:S04]  /*01b0*/  IMAD.MOV R4, RZ, RZ, -R9 ;  /* 0x000000ffff047224 */ /* 0x000fc800078e0a09 */
[----:B------:R-:W-:-:S05]  /*01c0*/  IMAD R0, R3, R4, R0 ;  /* 0x0000000403007224 */ /* 0x000fca00078e0200 */
[----:B------:R-:W-:-:S13]  /*01d0*/  ISETP.GE.U32.AND P0, PT, R0, R3, PT ;  /* 0x000000030000720c */ /* 0x000fda0003f06070 */
[----:B------:R-:W-:Y:S02]  /*01e0*/  @P0 IMAD.IADD R0, R0, 0x1, -R3 ;  /* 0x0000000100000824 */ /* 0x000fe400078e0a03 */
[----:B------:R-:W-:-:S03]  /*01f0*/  @P0 VIADD R9, R9, 0x1 ;  /* 0x0000000109090836 */ /* 0x000fc60000000000 */
[----:B------:R-:W-:-:S13]  /*0200*/  ISETP.GE.U32.AND P1, PT, R0, R3, PT ;  /* 0x000000030000720c */ /* 0x000fda0003f26070 */
[----:B------:R-:W-:Y:S01]  /*0210*/  @P1 VIADD R9, R9, 0x1 ;  /* 0x0000000109091836 */ /* 0x000fe20000000000 */
[----:B------:R-:W-:-:S05]  /*0220*/  @!P2 LOP3.LUT R9, RZ, R3, RZ, 0x33, !PT ;  /* 0x00000003ff09a212 */ /* 0x000fca00078e33ff */
[----:B------:R-:W-:-:S05]  /*0230*/  IMAD.IADD R2, R2, 0x1, R9 ;  /* 0x0000000102027824 */ /* 0x000fca00078e0209 */
[C---:B------:R-:W-:Y:S02]  /*0240*/  LOP3.LUT R0, R2.reuse, 0x3, RZ, 0xc0, !PT ;  /* 0x0000000302007812 */ /* 0x040fe400078ec0ff */
[----:B------:R-:W-:Y:S02]  /*0250*/  ISETP.GE.U32.AND P1, PT, R2, 0x3, PT ;  /* 0x000000030200780c */ /* 0x000fe40003f26070 */
[----:B------:R-:W-:Y:S01]  /*0260*/  ISETP.NE.AND P0, PT, R0, 0x3, PT ;  /* 0x000000030000780c */ /* 0x000fe20003f05270 */
[----:B------:R-:W-:-:S12]  /*0270*/  IMAD.MOV.U32 R0, RZ, RZ, R6 ;  /* 0x000000ffff007224 */ /* 0x000fd800078e0006 */
[----:B------:R-:W-:Y:S05]  /*0280*/  @!P0 BRA `(.L_x_56) ;  /* 0x0000000000348947 */ /* 0x000fea0003800000 */
[----:B------:R-:W0:Y:S01]  /*0290*/  S2R R9, SR_CgaCtaId ;  /* 0x0000000000097919 */ /* 0x000e220000008800 */
[----:B------:R-:W-:Y:S01]  /*02a0*/  MOV R0, 0x400 ;  /* 0x0000040000007802 */ /* 0x000fe20000000f00 */
[----:B------:R-:W-:Y:S02]  /*02b0*/  VIADD R2, R2, 0x1 ;  /* 0x0000000102027836 */ /* 0x000fe40000000000 */
[----:B------:R-:W-:-:S03]  /*02c0*/  IMAD.MOV.U32 R7, RZ, RZ, RZ ;  /* 0x000000ffff077224 */ /* 0x000fc600078e00ff */
[----:B------:R-:W-:Y:S02]  /*02d0*/  LOP3.LUT R2, R2, 0x3, RZ, 0xc0, !PT ;  /* 0x0000000302027812 */ /* 0x000fe400078ec0ff */
[----:B0-----:R-:W-:Y:S01]  /*02e0*/  LEA R9, R9, R0, 0x18 ;  /* 0x0000000009097211 */ /* 0x001fe200078ec0ff */
[----:B------:R-:W-:-:S07]  /*02f0*/  IMAD.MOV.U32 R0, RZ, RZ, R6 ;  /* 0x000000ffff007224 */ /* 0x000fce00078e0006 */
.L_x_57:
[----:B------:R-:W-:Y:S02]  /*0300*/  IMAD R4, R0, 0x8, R9 ;  /* 0x0000000800047824 */ /* 0x000fe400078e0209 */
[----:B------:R-:W-:Y:S02]  /*0310*/  VIADD R7, R7, 0x1 ;  /* 0x0000000107077836 */ /* 0x000fe40000000000 */
[----:B------:R-:W-:Y:S01]  /*0320*/  IMAD.IADD R0, R3, 0x1, R0 ;  /* 0x0000000103007824 */ /* 0x000fe200078e0200 */
[----:B------:R0:W-:Y:S02]  /*0330*/  STS.64 [R4], RZ ;  /* 0x000000ff04007388 */ /* 0x0001e40000000a00 */
[----:B------:R-:W-:-:S13]  /*0340*/  ISETP.NE.AND P0, PT, R7, R2, PT ;  /* 0x000000020700720c */ /* 0x000fda0003f05270 */
[----:B0-----:R-:W-:Y:S05]  /*0350*/  @P0 BRA `(.L_x_57) ;  /* 0xfffffffc00e80947 */ /* 0x001fea000383ffff */
.L_x_56:
[----:B------:R-:W-:Y:S05]  /*0360*/  BSYNC.RECONVERGENT B1 ;  /* 0x0000000000017941 */ /* 0x000fea0003800200 */
.L_x_55:
[----:B------:R-:W-:Y:S05]  /*0370*/  @!P1 BRA `(.L_x_54) ;  /* 0x0000000000389947 */ /* 0x000fea0003800000 */
[----:B------:R-:W0:Y:S01]  /*0380*/  S2R R7, SR_CgaCtaId ;  /* 0x0000000000077919 */ /* 0x000e220000008800 */
[----:B------:R-:W-:-:S04]  /*0390*/  MOV R2, 0x400 ;  /* 0x0000040000027802 */ /* 0x000fc80000000f00 */
[----:B0-----:R-:W-:-:S07]  /*03a0*/  LEA R9, R7, R2, 0x18 ;  /* 0x0000000207097211 */ /* 0x001fce00078ec0ff */
.L_x_58:
[----:B0-----:R-:W-:Y:S02]  /*03b0*/  IMAD R8, R0, 0x8, R9 ;  /* 0x0000000800087824 */ /* 0x001fe400078e0209 */
[C---:B------:R-:W-:Y:S02]  /*03c0*/  IMAD R0, R3.reuse, 0x4, R0 ;  /* 0x0000000403007824 */ /* 0x040fe400078e0200 */
[C---:B------:R-:W-:Y:S01]  /*03d0*/  IMAD R2, R3.reuse, 0x8, R8 ;  /* 0x0000000803027824 */ /* 0x040fe200078e0208 */
[----:B------:R0:W-:Y:S02]  /*03e0*/  STS.64 [R8], RZ ;  /* 0x000000ff08007388 */ /* 0x0001e40000000a00 */
[----:B------:R-:W-:Y:S01]  /*03f0*/  ISETP.GE.AND P0, PT, R0, R5, PT ;  /* 0x000000050000720c */ /* 0x000fe20003f06270 */
[C---:B------:R-:W-:Y:S01]  /*0400*/  IMAD R4, R3.reuse, 0x8, R2 ;  /* 0x0000000803047824 */ /* 0x040fe200078e0202 */
[----:B------:R0:W-:Y:S03]  /*0410*/  STS.64 [R2], RZ ;  /* 0x000000ff02007388 */ /* 0x0001e60000000a00 */
[----:B------:R-:W-:Y:S01]  /*0420*/  IMAD R7, R3, 0x8, R4 ;  /* 0x0000000803077824 */ /* 0x000fe200078e0204 */
[----:B------:R0:W-:Y:S04]  /*0430*/  STS.64 [R4], RZ ;  /* 0x000000ff04007388 */ /* 0x0001e80000000a00 */
[----:B------:R0:W-:Y:S03]  /*0440*/  STS.64 [R7], RZ ;  /* 0x000000ff07007388 */ /* 0x0001e60000000a00 */
[----:B------:R-:W-:Y:S05]  /*0450*/  @!P0 BRA `(.L_x_58) ;  /* 0xfffffffc00d48947 */ /* 0x000fea000383ffff */
.L_x_54:
[----:B------:R-:W-:Y:S05]  /*0460*/  BSYNC.RECONVERGENT B0 ;  /* 0x0000000000007941 */ /* 0x000fea0003800200 */
.L_x_53:
[----:B------:R-:W-:Y:S01]  /*0470*/  BAR.SYNC.DEFER_BLOCKING 0x0 ;  /* 0x0000000000007b1d */ /* 0x000fe20000010000 */
[----:B------:R-:W-:-:S13]  /*0480*/  ISETP.GE.AND P0, PT, R10, 0x1, PT ;  /* 0x000000010a00780c */ /* 0x000fda0003f06270 */
[----:B------:R-:W-:Y:S05]  /*0490*/  @!P0 EXIT ;  /* 0x000000000000894d */ /* 0x000fea0003800000 */
[----:B------:R-:W1:Y:S01]  /*04a0*/  S2UR UR5, SR_CgaCtaId ;  /* 0x00000000000579c3 */ /* 0x000e620000008800 */
[----:B------:R-:W-:Y:S01]  /*04b0*/  UMOV UR4, 0x400 ;  /* 0x0000040000047882 */ /* 0x000fe20000000000 */
[----:B------:R-:W-:Y:S01]  /*04c0*/  VIMNMX R10, PT, PT, R5, 0x1, !PT ;  /* 0x00000001050a7848 */ /* 0x000fe20007fe0100 */
[----:B------:R-:W2:Y:S05]  /*04d0*/  LDCU.64 UR10, c[0x0][0x358] ;  /* 0x00006b00ff0a77ac */ /* 0x000eaa0008000a00 */
[----:B0-----:R-:W0:Y:S01]  /*04e0*/  LDC R4, c[0x0][0x360] ;  /* 0x0000d800ff047b82 */ /* 0x001e220000000800 */
[----:B-1----:R-:W-:-:S03]  /*04f0*/  ULEA UR9, UR5, UR4, 0x18 ;  /* 0x0000000405097291 */ /* 0x002fc6000f8ec0ff */
[----:B------:R-:W-:-:S03]  /*0500*/  UMOV UR4, URZ ;  /* 0x000000ff00047c82 */ /* 0x000fc60008000000 */
[----:B--2---:R-:W-:-:S07]  /*0510*/  LEA R0, R6, UR9, 0x3 ;  /* 0x0000000906007c11 */ /* 0x004fce000f8e18ff */
.L_x_315:
[----:B-1----:R-:W1:Y:S01]  /*0520*/  LDC R7, c[0x0][0x390] ;  /* 0x0000e400ff077b82 */ /* 0x002e620000000800 */
[----:B------:R-:W-:Y:S02]  /*0530*/  USHF.L.U32 UR8, UR4, 0x6, URZ ;  /* 0x0000000604087899 */ /* 0x000fe400080006ff */
[----:B------:R-:W-:Y:S02]  /*0540*/  ULEA UR12, UR4, UR9, 0x3 ;  /* 0x00000009040c7291 */ /* 0x000fe4000f8e18ff */
[----:B------:R-:W-:-:S06]  /*0550*/  UIADD3 UR4, UPT, UPT, UR4, 0x1, URZ ;  /* 0x0000000104047890 */ /* 0x000fcc000fffe0ff */
[----:B------:R-:W-:Y:S01]  /*0560*/  ISETP.NE.AND P1, PT, R10, UR4, PT ;  /* 0x000000040a007c0c */ /* 0x000fe2000bf25270 */
[----:B--2---:R-:W2:Y:S01]  /*0570*/  LDS.64 R2, [UR12] ;  /* 0x0000000cff027984 */ /* 0x004ea20008000a00 */
[----:B------:R-:W-:Y:S01]  /*0580*/  BAR.SYNC.DEFER_BLOCKING 0x0 ;  /* 0x0000000000007b1d */ /* 0x000fe20000010000 */
[----:B-1----:R-:W-:-:S13]  /*0590*/  ISETP.LE.AND P0, PT, R7, UR8, PT ;  /* 0x0000000807007c0c */ /* 0x002fda000bf03270 */
[----:B0-234-:R-:W-:Y:S05]  /*05a0*/  @P0 BRA `(.L_x_59) ;  /* 0x0000007000140947 */ /* 0x01dfea0003800000 */
[----:B------:R-:W1:Y:S01]  /*05b0*/  LDCU.64 UR6, c[0x0][0x380] ;  /* 0x00007000ff0677ac */ /* 0x000e620008000a00 */
[----:B------:R-:W-:Y:S02]  /*05c0*/  IMAD.MOV.U32 R8, RZ, RZ, R2 ;  /* 0x000000ffff087224 */ /* 0x000fe400078e0002 */
[----:B------:R-:W-:-:S03]  /*05d0*/  IMAD.MOV.U32 R9, RZ, RZ, R3 ;  /* 0x000000ffff097224 */ /* 0x000fc600078e0003 */
[----:B------:R-:W-:-:S04]  /*05e0*/  LOP3.LUT R2, R8, 0x1, RZ, 0xc0, !PT ;  /* 0x0000000108027812 */ /* 0x000fc800078ec0ff */
[----:B------:R-:W-:-:S04]  /*05f0*/  ISETP.NE.U32.AND P0, PT, R2, 0x1, PT ;  /* 0x000000010200780c */ /* 0x000fc80003f05070 */
[----:B------:R-:W-:Y:S01]  /*0600*/  ISETP.NE.U32.AND.EX P0, PT, RZ, RZ, PT, P0 ;  /* 0x000000ffff00720c */ /* 0x000fe20003f05100 */
[----:B-1----:R-:W-:-:S04]  /*0610*/  UIADD3 UR5, UP0, UPT, UR8, UR6, URZ ;  /* 0x0000000608057290 */ /* 0x002fc8000ff1e0ff */
[----:B------:R-:W-:Y:S02]  /*0620*/  UIADD3.X UR6, UPT, UPT, URZ, UR7, URZ, UP0, !UPT ;  /* 0x00000007ff067290 */ /* 0x000fe400087fe4ff */
[----:B------:R-:W-:-:S04]  /*0630*/  IMAD.U32 R2, RZ, RZ, UR5 ;  /* 0x00000005ff027e24 */ /* 0x000fc8000f8e00ff */
[----:B------:R-:W-:Y:S02]  /*0640*/  IMAD.U32 R3, RZ, RZ, UR6 ;  /* 0x00000006ff037e24 */ /* 0x000fe4000f8e00ff */
[----:B------:R-:W-:Y:S05]  /*0650*/  @!P0 BRA `(.L_x_60) ;  /* 0x0000000000608947 */ /* 0x000fea0003800000 */
[C---:B------:R-:W-:Y:S01]  /*0660*/  ISETP.NE.AND P0, PT, R6.reuse, RZ, PT ;  /* 0x000000ff0600720c */ /* 0x040fe20003f05270 */
[----:B------:R-:W-:Y:S01]  /*0670*/  IMAD.MOV.U32 R8, RZ, RZ, 0x1 ;  /* 0x00000001ff087424 */ /* 0x000fe200078e00ff */
[----:B------:R-:W-:Y:S01]  /*0680*/  ISETP.GE.AND P2, PT, R6, R5, PT ;  /* 0x000000050600720c */ /* 0x000fe20003f46270 */
[----:B------:R-:W-:Y:S10]  /*0690*/  BSSY.RECONVERGENT B0, `(.L_x_61) ;  /* 0x0000012000007945 */ /* 0x000ff40003800200 */
[----:B------:R1:W-:Y:S02]  /*06a0*/  @!P0 STG.E.U8 desc[UR10][R2.64], R8 ;  /* 0x0000000802008986 */ /* 0x0003e4000c10110a */
[----:B------:R-:W-:Y:S05]  /*06b0*/  @P2 BRA `(.L_x_62) ;  /* 0x00000000003c2947 */ /* 0x000fea0003800000 */
[----:B-1----:R-:W1:Y:S01]  /*06c0*/  LDC.64 R8, c[0x0][0x388] ;  /* 0x0000e200ff087b82 */ /* 0x002e620000000a00 */
[----:B------:R-:W-:Y:S02]  /*06d0*/  IMAD R11, R5, UR8, R6 ;  /* 0x00000008050b7c24 */ /* 0x000fe4000f8e0206 */
[----:B------:R-:W-:Y:S02]  /*06e0*/  IMAD.MOV.U32 R17, RZ, RZ, R0 ;  /* 0x000000ffff117224 */ /* 0x000fe400078e0000 */
[----:B------:R-:W-:Y:S02]  /*06f0*/  IMAD.MOV.U32 R16, RZ, RZ, R6 ;  /* 0x000000ffff107224 */ /* 0x000fe400078e0006 */
[----:B-1----:R-:W-:-:S07]  /*0700*/  IMAD.WIDE.U32 R8, R11, 0x8, R8 ;  /* 0x000000080b087825 */ /* 0x002fce00078e0008 */
.L_x_63:
[----:B------:R1:W2:Y:S01]  /*0710*/  LDG.E.64 R12, desc[UR10][R8.64] ;  /* 0x0000000a080c7981 */ /* 0x0002a2000c1e1b00 */
[----:B0-----:R-:W-:-:S03]  /*0720*/  IMAD.IADD R16, R4, 0x1, R16 ;  /* 0x0000000104107824 */ /* 0x001fc600078e0210 */
[----:B------:R-:W2:Y:S02]  /*0730*/  LDS.64 R14, [R17] ;  /* 0x00000000110e7984 */ /* 0x000ea40000000a00 */
[----:B------:R-:W-:Y:S01]  /*0740*/  ISETP.GE.AND P0, PT, R16, R5, PT ;  /* 0x000000051000720c */ /* 0x000fe20003f06270 */
[----:B-1----:R-:W-:Y:S01]  /*0750*/  IMAD.WIDE.U32 R8, R4, 0x8, R8 ;  /* 0x0000000804087825 */ /* 0x002fe200078e0008 */
[----:B--2---:R-:W-:Y:S02]  /*0760*/  LOP3.LUT R12, R14, R12, RZ, 0xfc, !PT ;  /* 0x0000000c0e0c7212 */ /* 0x004fe400078efcff */
[----:B------:R-:W-:-:S05]  /*0770*/  LOP3.LUT R13, R15, R13, RZ, 0xfc, !PT ;  /* 0x0000000d0f0d7212 */ /* 0x000fca00078efcff */
[----:B------:R0:W-:Y:S02]  /*0780*/  STS.64 [R17], R12 ;  /* 0x0000000c11007388 */ /* 0x0001e40000000a00 */
[----:B0-----:R-:W-:Y:S02]  /*0790*/  IMAD R17, R4, 0x8, R17 ;  /* 0x0000000804117824 */ /* 0x001fe400078e0211 */
[----:B------:R-:W-:Y:S05]  /*07a0*/  @!P0 BRA `(.L_x_63) ;  /* 0xfffffffc00d88947 */ /* 0x000fea000383ffff */
.L_x_62:
[----:B------:R-:W-:Y:S05]  /*07b0*/  BSYNC.RECONVERGENT B0 ;  /* 0x0000000000007941 */ /* 0x000fea0003800200 */
.L_x_61:
[----:B------:R-:W-:Y:S06]  /*07c0*/  BAR.SYNC.DEFER_BLOCKING 0x0 ;  /* 0x0000000000007b1d */ /* 0x000fec0000010000 */
[----:B-1----:R-:W1:Y:S02]  /*07d0*/  LDS.64 R8, [UR12] ;  /* 0x0000000cff087984 */ /* 0x002e640008000a00 */
.L_x_60:
[----:B------:R-:W-:-:S06]  /*07e0*/  UIADD3 UR5, UPT, UPT, UR8, 0x1, URZ ;  /* 0x0000000108057890 */ /* 0x000fcc000fffe0ff */
[----:B------:R-:W-:-:S13]  /*07f0*/  ISETP.LE.AND P0, PT, R7, UR5, PT ;  /* 0x0000000507007c0c */ /* 0x000fda000bf03270 */
[----:B------:R-:W-:Y:S05]  /*0800*/  @P0 BRA `(.L_x_59) ;  /* 0x0000006c007c0947 */ /* 0x000fea0003800000 */
[----:B-1----:R-:W-:-:S13]  /*0810*/  LOP3.LUT P0, RZ, R8, 0x2, RZ, 0xc0, !PT ;  /* 0x0000000208ff7812 */ /* 0x002fda000780c0ff */
[----:B------:R-:W-:Y:S05]  /*0820*/  @P0 BRA `(.L_x_64) ;  /* 0x00000000005c0947 */ /* 0x000fea0003800000 */
[C---:B------:R-:W-:Y:S01]  /*0830*/  ISETP.NE.AND P0, PT, R6.reuse, RZ, PT ;  /* 0x000000ff0600720c */ /* 0x040fe20003f05270 */
[----:B------:R-:W-:Y:S01]  /*0840*/  IMAD.MOV.U32 R8, RZ, RZ, 0x1 ;  /* 0x00000001ff087424 */ /* 0x000fe200078e00ff */
[----:B------:R-:W-:Y:S01]  /*0850*/  ISETP.GE.AND P2, PT, R6, R5, PT ;  /* 0x000000050600720c */ /* 0x000fe20003f46270 */
[----:B------:R-:W-:Y:S10]  /*0860*/  BSSY.RECONVERGENT B0, `(.L_x_65) ;  /* 0x0000011000007945 */ /* 0x000ff40003800200 */
[----:B------:R1:W-:Y:S02]  /*0870*/  @!P0 STG.E.U8 desc[UR10][R2.64+0x1], R8 ;  /* 0x0000010802008986 */ /* 0x0003e4000c10110a */
[----:B------:R-:W-:Y:S05]  /*0880*/  @P2 BRA `(.L_x_66) ;  /* 0x0000000000382947 */ /* 0x000fea0003800000 */
[----:B-1----:R-:W1:Y:S01]  /*0890*/  LDC.64 R8, c[0x0][0x388] ;  /* 0x0000e200ff087b82 */ /* 0x002e620000000a00 */
[----:B------:R-:W-:Y:S02]  /*08a0*/  IMAD R16, R5, UR5, RZ ;  /* 0x0000000505107c24 */ /* 0x000fe4000f8e02ff */
[----:B------:R-:W-:-:S07]  /*08b0*/  IMAD.MOV.U32 R11, RZ, RZ, R6 ;  /* 0x000000ffff0b7224 */ /* 0x000fce00078e0006 */
.L_x_67:
[----:B------:R-:W-:-:S04]  /*08c0*/  IMAD.IADD R13, R16, 0x1, R11 ;  /* 0x00000001100d7824 */ /* 0x000fc800078e020b */
[----:B-1----:R-:W-:-:S06]  /*08d0*/  IMAD.WIDE.U32 R12, R13, 0x8, R8 ;  /* 0x000000080d0c7825 */ /* 0x002fcc00078e0008 */
[----:B--2---:R-:W2:Y:S01]  /*08e0*/  LDG.E.64 R12, desc[UR10][R12.64] ;  /* 0x0000000a0c0c7981 */ /* 0x004ea2000c1e1b00 */
[----:B------:R-:W-:Y:S01]  /*08f0*/  LEA R17, R11, UR9, 0x3 ;  /* 0x000000090b117c11 */ /* 0x000fe2000f8e18ff */
[----:B0-----:R-:W-:-:S04]  /*0900*/  IMAD.IADD R11, R4, 0x1, R11 ;  /* 0x00000001040b7824 */ /* 0x001fc800078e020b */
[----:B------:R-:W2:Y:S01]  /*0910*/  LDS.64 R14, [R17] ;  /* 0x00000000110e7984 */ /* 0x000ea20000000a00 */
[----:B------:R-:W-:Y:S02]  /*0920*/  ISETP.GE.AND P0, PT, R11, R5, PT ;  /* 0x000000050b00720c */ /* 0x000fe40003f06270 */
[----:B--2---:R-:W-:Y:S02]  /*0930*/  LOP3.LUT R14, R14, R12, RZ, 0xfc, !PT ;  /* 0x0000000c0e0e7212 */ /* 0x004fe400078efcff */
[----:B------:R-:W-:-:S05]  /*0940*/  LOP3.LUT R15, R15, R13, RZ, 0xfc, !PT ;  /* 0x0000000d0f0f7212 */ /* 0x000fca00078efcff */
[----:B------:R2:W-:Y:S04]  /*0950*/  STS.64 [R17], R14 ;  /* 0x0000000e11007388 */ /* 0x0005e80000000a00 */
[----:B------:R-:W-:Y:S05]  /*0960*/  @!P0 BRA `(.L_x_67) ;  /* 0xfffffffc00d48947 */ /* 0x000fea000383ffff */
.L_x_66:
[----:B------:R-:W-:Y:S05]  /*0970*/  BSYNC.RECONVERGENT B0 ;  /* 0x0000000000007941 */ /* 0x000fea0003800200 */
.L_x_65:
[----:B------:R-:W-:Y:S06]  /*0980*/  BAR.SYNC.DEFER_BLOCKING 0x0 ;  /* 0x0000000000007b1d */ /* 0x000fec0000010000 */
[----:B-1----:R-:W1:Y:S02]  /*0990*/  LDS.64 R8, [UR12] ;  /* 0x0000000cff087984 */ /* 0x002e640008000a00 */
.L_x_64:
        /* <DEDUP_REMOVED lines=14> */
.L_x_71:
[----:B------:R-:W-:-:S04]  /*0a80*/  IMAD.IADD R13, R16, 0x1, R11 ;  /* 0x00000001100d7824 */ /* 0x000fc800078e020b */
[----:B-1----:R-:W-:-:S06]  /*0a90*/  IMAD.WIDE.U32 R12, R13, 0x8, R8 ;  /* 0x000000080d0c7825 */ /* 0x002fcc00078e0008 */
[----:B---3--:R-:W3:Y:S01]  /*0aa0*/  LDG.E.64 R12, desc[UR10][R12.64] ;  /* 0x0000000a0c0c7981 */ /* 0x008ee2000c1e1b00 */
[----:B--2---:R-:W-:Y:S01]  /*0ab0*/  LEA R17, R11, UR9, 0x3 ;  /* 0x000000090b117c11 */ /* 0x004fe2000f8e18ff */
[----:B0-----:R-:W-:-:S04]  /*0ac0*/  IMAD.IADD R11, R4, 0x1, R11 ;  /* 0x00000001040b7824 */ /* 0x001fc800078e020b */
[----:B------:R-:W3:Y:S01]  /*0ad0*/  LDS.64 R14, [R17] ;  /* 0x00000000110e7984 */ /* 0x000ee20000000a00 */
[----:B------:R-:W-:Y:S02]  /*0ae0*/  ISETP.GE.AND P0, PT, R11, R5, PT ;  /* 0x000000050b00720c */ /* 0x000fe40003f06270 */
[----:B---3--:R-:W-:Y:S02]  /*0af0*/  LOP3.LUT R14, R14, R12, RZ, 0xfc, !PT ;  /* 0x0000000c0e0e7212 */ /* 0x008fe400078efcff */
[----:B------:R-:W-:-:S05]  /*0b00*/  LOP3.LUT R15, R15, R13, RZ, 0xfc, !PT ;  /* 0x0000000d0f0f7212 */ /* 0x000fca00078efcff */
[----:B------:R3:W-:Y:S04]  /*0b10*/  STS.64 [R17], R14 ;  /* 0x0000000e11007388 */ /* 0x0007e80000000a00 */
[----:B------:R-:W-:Y:S05]  /*0b20*/  @!P0 BRA `(.L_x_71) ;  /* 0xfffffffc00d48947 */ /* 0x000fea000383ffff */
.L_x_70:
[----:B------:R-:W-:Y:S05]  /*0b30*/  BSYNC.RECONVERGENT B0 ;  /* 0x0000000000007941 */ /* 0x000fea0003800200 */
.L_x_69:
[----:B------:R-:W-:Y:S06]  /*0b40*/  BAR.SYNC.DEFER_BLOCKING 0x0 ;  /* 0x0000000000007b1d */ /* 0x000fec0000010000 */
[----:B-1----:R-:W1:Y:S02]  /*0b50*/  LDS.64 R8, [UR12] ;  /* 0x0000000cff087984 */ /* 0x002e640008000a00 */
.L_x_68:
        /* <DEDUP_REMOVED lines=14> */
.L_x_75:
[----:B------:R-:W-:-:S04]  /*0c40*/  IMAD.IADD R13, R16, 0x1, R11 ;  /* 0x00000001100d7824 */ /* 0x000fc800078e020b */
[----:B-1----:R-:W-:-:S06]  /*0c50*/  IMAD.WIDE.U32 R12, R13, 0x8, R8 ;  /* 0x000000080d0c7825 */ /* 0x002fcc00078e0008 */
[----:B----4-:R-:W4:Y:S01]  /*0c60*/  LDG.E.64 R12, desc[UR10][R12.64] ;  /* 0x0000000a0c0c7981 */ /* 0x010f22000c1e1b00 */
[----:B--23--:R-:W-:Y:S01]  /*0c70*/  LEA R17, R11, UR9, 0x3 ;  /* 0x000000090b117c11 */ /* 0x00cfe2000f8e18ff */
[----:B0-----:R-:W-:-:S04]  /*0c80*/  IMAD.IADD R11, R4, 0x1, R11 ;  /* 0x00000001040b7824 */ /* 0x001fc800078e020b */
[----:B------:R-:W4:Y:S01]  /*0c90*/  LDS.64 R14, [R17] ;  /* 0x00000000110e7984 */ /* 0x000f220000000a00 */
[----:B------:R-:W-:Y:S02]  /*0ca0*/  ISETP.GE.AND P0, PT, R11, R5, PT ;  /* 0x000000050b00720c */ /* 0x000fe40003f06270 */
[----:B----4-:R-:W-:Y:S02]  /*0cb0*/  LOP3.LUT R14, R14, R12, RZ, 0xfc, !PT ;  /* 0x0000000c0e0e7212 */ /* 0x010fe400078efcff */
[----:B------:R-:W-:-:S05]  /*0cc0*/  LOP3.LUT R15, R15, R13, RZ, 0xfc, !PT ;  /* 0x0000000d0f0f7212 */ /* 0x000fca00078efcff */
[----:B------:R4:W-:Y:S04]  /*0cd0*/  STS.64 [R17], R14 ;  /* 0x0000000e11007388 */ /* 0x0009e80000000a00 */
[----:B------:R-:W-:Y:S05]  /*0ce0*/  @!P0 BRA `(.L_x_75) ;  /* 0xfffffffc00d48947 */ /* 0x000fea000383ffff */
.L_x_74:
[----:B------:R-:W-:Y:S05]  /*0cf0*/  BSYNC.RECONVERGENT B0 ;  /* 0x0000000000007941 */ /* 0x000fea0003800200 */
.L_x_73:
[----:B------:R-:W-:Y:S06]  /*0d00*/  BAR.SYNC.DEFER_BLOCKING 0x0 ;  /* 0x0000000000007b1d */ /* 0x000fec0000010000 */
[----:B-1----:R-:W1:Y:S02]  /*0d10*/  LDS.64 R8, [UR12] ;  /* 0x0000000cff087984 */ /* 0x002e640008000a00 */
.L_x_72:
        /* <DEDUP_REMOVED lines=14> */
.L_x_79:
[----:B------:R-:W-:-:S04]  /*0e00*/  IMAD.IADD R13, R16, 0x1, R11 ;  /* 0x00000001100d7824 */ /* 0x000fc800078e020b */
[----:B-1----:R-:W-:-:S06]  /*0e10*/  IMAD.WIDE.U32 R12, R13, 0x8, R8 ;  /* 0x000000080d0c7825 */ /* 0x002fcc00078e0008 */
[----:B------:R-:W5:Y:S01]  /*0e20*/  LDG.E.64 R12, desc[UR10][R12.64] ;  /* 0x0000000a0c0c7981 */ /* 0x000f62000c1e1b00 */
[----:B0-234-:R-:W-:Y:S01]  /*0e30*/  LEA R17, R11, UR9, 0x3 ;  /* 0x000000090b117c11 */ /* 0x01dfe2000f8e18ff */
[----:B0-----:R-:W-:-:S04]  /*0e40*/  IMAD.IADD R11, R4, 0x1, R11 ;  /* 0x00000001040b7824 */ /* 0x001fc800078e020b */
[----:B------:R-:W5:Y:S01]  /*0e50*/  LDS.64 R14, [R17] ;  /* 0x00000000110e7984 */ /* 0x000f620000000a00 */
[----:B------:R-:W-:Y:S02]  /*0e60*/  ISETP.GE.AND P0, PT, R11, R5, PT ;  /* 0x000000050b00720c */ /* 0x000fe40003f06270 */
[----:B-----5:R-:W-:Y:S02]  /*0e70*/  LOP3.LUT R14, R14, R12, RZ, 0xfc, !PT ;  /* 0x0000000c0e0e7212 */ /* 0x020fe400078efcff */
[----:B------:R-:W-:-:S05]  /*0e80*/  LOP3.LUT R15, R15, R13, RZ, 0xfc, !PT ;  /* 0x0000000d0f0f7212 */ /* 0x000fca00078efcff */
[----:B------:R0:W-:Y:S04]  /*0e90*/  STS.64 [R17], R14 ;  /* 0x0000000e11007388 */ /* 0x0001e80000000a00 */
[----:B------:R-:W-:Y:S05]  /*0ea0*/  @!P0 BRA `(.L_x_79) ;  /* 0xfffffffc00d48947 */ /* 0x000fea000383ffff */
.L_x_78:
[----:B------:R-:W-:Y:S05]  /*0eb0*/  BSYNC.RECONVERGENT B0 ;  /* 0x0000000000007941 */ /* 0x000fea0003800200 */
.L_x_77:
[----:B------:R-:W-:Y:S06]  /*0ec0*/  BAR.SYNC.DEFER_BLOCKING 0x0 ;  /* 0x0000000000007b1d */ /* 0x000fec0000010000 */
[----:B-1----:R-:W1:Y:S02]  /*0ed0*/  LDS.64 R8, [UR12] ;  /* 0x0000000cff087984 */ /* 0x002e640008000a00 */
.L_x_76:
        /* <DEDUP_REMOVED lines=14> */
.L_x_83:
[----:B------:R-:W-:-:S04]  /*0fc0*/  IMAD.IADD R13, R16, 0x1, R11 ;  /* 0x00000001100d7824 */ /* 0x000fc800078e020b */
[----:B-1----:R-:W-:-:S06]  /*0fd0*/  IMAD.WIDE.U32 R12, R13, 0x8, R8 ;  /* 0x000000080d0c7825 */ /* 0x002fcc00078e0008 */
[----:B------:R-:W5:Y:S01]  /*0fe0*/  LDG.E.64 R12, desc[UR10][R12.64] ;  /* 0x0000000a0c0c7981 */ /* 0x000f62000c1e1b00 */
[----:B0-234-:R-:W-:Y:S01]  /*0ff0*/  LEA R17, R11, UR9, 0x3 ;  /* 0x000000090b117c11 */ /* 0x01dfe2000f8e18ff */
[----:B------:R-:W-:-:S04]  /*1000*/  IMAD.IADD R11, R4, 0x1, R11 ;  /* 0x00000001040b7824 */ /* 0x000fc800078e020b */
[----:B------:R-:W5:Y:S01]  /*1010*/  LDS.64 R14, [R17] ;  /* 0x00000000110e7984 */ /* 0x000f620000000a00 */
[----:B------:R-:W-:Y:S02]  /*1020*/  ISETP.GE.AND P0, PT, R11, R5, PT ;  /* 0x000000050b00720c */ /* 0x000fe40003f06270 */
[----:B-----5:R-:W-:Y:S02]  /*1030*/  LOP3.LUT R14, R14, R12, RZ, 0xfc, !PT ;  /* 0x0000000c0e0e7212 */ /* 0x020fe400078efcff */
[----:B------:R-:W-:-:S05]  /*1040*/  LOP3.LUT R15, R15, R13, RZ, 0xfc, !PT ;  /* 0x0000000d0f0f7212 */ /* 0x000fca00078efcff */
[----:B------:R0:W-:Y:S04]  /*1050*/  STS.64 [R17], R14 ;  /* 0x0000000e11007388 */ /* 0x0001e80000000a00 */
[----:B------:R-:W-:Y:S05]  /*1060*/  @!P0 BRA `(.L_x_83) ;  /* 0xfffffffc00d48947 */ /* 0x000fea000383ffff */
.L_x_82:
[----:B------:R-:W-:Y:S05]  /*1070*/  BSYNC.RECONVERGENT B0 ;  /* 0x0000000000007941 */ /* 0x000fea0003800200 */
.L_x_81:
[----:B------:R-:W-:Y:S06]  /*1080*/  BAR.SYNC.DEFER_BLOCKING 0x0 ;  /* 0x0000000000007b1d */ /* 0x000fec0000010000 */
[----:B-1----:R-:W1:Y:S02]  /*1090*/  LDS.64 R8, [UR12] ;  /* 0x0000000cff087984 */ /* 0x002e640008000a00 */
.L_x_80:
        /* <DEDUP_REMOVED lines=14> */
.L_x_87:
        /* <DEDUP_REMOVED lines=11> */
.L_x_86:
[----:B------:R-:W-:Y:S05]  /*1230*/  BSYNC.RECONVERGENT B0 ;  /* 0x0000000000007941 */ /* 0x000fea0003800200 */
.L_x_85:
[----:B------:R-:W-:Y:S06]  /*1240*/  BAR.SYNC.DEFER_BLOCKING 0x0 ;  /* 0x0000000000007b1d */ /* 0x000fec0000010000 */
[----:B-1----:R-:W1:Y:S02]  /*1250*/  LDS.64 R8, [UR12] ;  /* 0x0000000cff087984 */ /* 0x002e640008000a00 */
.L_x_84:
        /* <DEDUP_REMOVED lines=14> */
.L_x_91:
        /* <DEDUP_REMOVED lines=11> */
.L_x_90:
[----:B------:R-:W-:Y:S05]  /*13f0*/  BSYNC.RECONVERGENT B0 ;  /* 0x0000000000007941 */ /* 0x000fea0003800200 */
.L_x_89:
[----:B------:R-:W-:Y:S06]  /*1400*/  BAR.SYNC.DEFER_BLOCKING 0x0 ;  /* 0x0000000000007b1d */ /* 0x000fec0000010000 */
[----:B-1----:R-:W1:Y:S02]  /*1410*/  LDS.64 R8, [UR12] ;  /* 0x0000000cff087984 */ /* 0x002e640008000a00 */
.L_x_88:
        /* <DEDUP_REMOVED lines=14> */
.L_x_95:
        /* <DEDUP_REMOVED lines=11> */
.L_x_94:
[----:B------:R-:W-:Y:S05]  /*15b0*/  BSYNC.RECONVERGENT B0 ;  /* 0x0000000000007941 */ /* 0x000fea0003800200 */
.L_x_93:
[----:B------:R-:W-:Y:S06]  /*15c0*/  BAR.SYNC.DEFER_BLOCKING 0x0 ;  /* 0x0000000000007b1d */ /* 0x000fec0000010000 */
[----:B-1----:R-:W1:Y:S02]  /*15d0*/  LDS.64 R8, [UR12] ;  /* 0x0000000cff087984 */ /* 0x002e640008000a00 */
.L_x_92:
        /* <DEDUP_REMOVED lines=14> */
.L_x_99:
        /* <DEDUP_REMOVED lines=11> */
.L_x_98:
[----:B------:R-:W-:Y:S05]  /*1770*/  BSYNC.RECONVERGENT B0 ;  /* 0x0000000000007941 */ /* 0x000fea0003800200 */
.L_x_97:
[----:B------:R-:W-:Y:S06]  /*1780*/  BAR.SYNC.DEFER_BLOCKING 0x0 ;  /* 0x0000000000007b1d */ /* 0x000fec0000010000 */
[----:B-1----:R-:W1:Y:S02]  /*1790*/  LDS.64 R8, [UR12] ;  /* 0x0000000cff087984 */ /* 0x002e640008000a00 */
.L_x_96:
        /* <DEDUP_REMOVED lines=14> */
.L_x_103:
        /* <DEDUP_REMOVED lines=11> */
.L_x_102:
[----:B------:R-:W-:Y:S05]  /*1930*/  BSYNC.RECONVERGENT B0 ;  /* 0x0000000000007941 */ /* 0x000fea0003800200 */
.L_x_101:
[----:B------:R-:W-:Y:S06]  /*1940*/  BAR.SYNC.DEFER_BLOCKING 0x0 ;  /* 0x0000000000007b1d */ /* 0x000fec0000010000 */
[----:B-1----:R-:W1:Y:S02]  /*1950*/  LDS.64 R8, [UR12] ;  /* 0x0000000cff087984 */ /* 0x002e640008000a00 */
.L_x_100:
        /* <DEDUP_REMOVED lines=14> */
.L_x_107:
        /* <DEDUP_REMOVED lines=11> */
.L_x_106:
[----:B------:R-:W-:Y:S05]  /*1af0*/  BSYNC.RECONVERGENT B0 ;  /* 0x0000000000007941 */ /* 0x000fea0003800200 */
.L_x_105:
[----:B------:R-:W-:Y:S06]  /*1b00*/  BAR.SYNC.DEFER_BLOCKING 0x0 ;  /* 0x0000000000007b1d */ /* 0x000fec0000010000 */
[----:B-1----:R-:W1:Y:S02]  /*1b10*/  LDS.64 R8, [UR12] ;  /* 0x0000000cff087984 */ /* 0x002e640008000a00 */
.L_x_104:
        /* <DEDUP_REMOVED lines=14> */
.L_x_111:
        /* <DEDUP_REMOVED lines=11> */
.L_x_110:
[----:B------:R-:W-:Y:S05]  /*1cb0*/  BSYNC.RECONVERGENT B0 ;  /* 0x0000000000007941 */ /* 0x000fea0003800200 */
.L_x_109:
[----:B------:R-:W-:Y:S06]  /*1cc0*/  BAR.SYNC.DEFER_BLOCKING 0x0 ;  /* 0x0000000000007b1d */ /* 0x000fec0000010000 */
[----:B-1----:R-:W1:Y:S02]  /*1cd0*/  LDS.64 R8, [UR12] ;  /* 0x0000000cff087984 */ /* 0x002e640008000a00 */
.L_x_108:
        /* <DEDUP_REMOVED lines=14> */
.L_x_115:
        /* <DEDUP_REMOVED lines=11> */
.L_x_114:
[----:B------:R-:W-:Y:S05]  /*1e70*/  BSYNC.RECONVERGENT B0 ;  /* 0x0000000000007941 */ /* 0x000fea0003800200 */
.L_x_113:
[----:B------:R-:W-:Y:S06]  /*1e80*/  BAR.SYNC.DEFER_BLOCKING 0x0 ;  /* 0x0000000000007b1d */ /* 0x000fec0000010000 */
[----:B-1----:R-:W1:Y:S02]  /*1e90*/  LDS.64 R8, [UR12] ;  /* 0x0000000cff087984 */ /* 0x002e640008000a00 */
.L_x_112:
        /* <DEDUP_REMOVED lines=14> */
.L_x_119:
        /* <DEDUP_REMOVED lines=11> */
.L_x_118:
[----:B------:R-:W-:Y:S05]  /*2030*/  BSYNC.RECONVERGENT B0 ;  /* 0x0000000000007941 */ /* 0x000fea0003800200 */
.L_x_117:
[----:B------:R-:W-:Y:S06]  /*2040*/  BAR.SYNC.DEFER_BLOCKING 0x0 ;  /* 0x0000000000007b1d */ /* 0x000fec0000010000 */
[----:B-1----:R-:W1:Y:S02]  /*2050*/  LDS.64 R8, [UR12] ;  /* 0x0000000cff087984 */ /* 0x002e640008000a00 */
.L_x_116:
        /* <DEDUP_REMOVED lines=14> */
.L_x_123:
        /* <DEDUP_REMOVED lines=11> */
.L_x_122:
[----:B------:R-:W-:Y:S05]  /*21f0*/  BSYNC.RECONVERGENT B0 ;  /* 0x0000000000007941 */ /* 0x000fea0003800200 */
.L_x_121:
[----:B------:R-:W-:Y:S06]  /*2200*/  BAR.SYNC.DEFER_BLOCKING 0x0 ;  /* 0x0000000000007b1d */ /* 0x000fec0000010000 */
[----:B-1----:R-:W1:Y:S02]  /*2210*/  LDS.64 R8, [UR12] ;  /* 0x0000000cff087984 */ /* 0x002e640008000a00 */
.L_x_120:
        /* <DEDUP_REMOVED lines=14> */
.L_x_127:
        /* <DEDUP_REMOVED lines=11> */
.L_x_126:
[----:B------:R-:W-:Y:S05]  /*23b0*/  BSYNC.RECONVERGENT B0 ;  /* 0x0000000000007941 */ /* 0x000fea0003800200 */
.L_x_125:
[----:B------:R-:W-:Y:S06]  /*23c0*/  BAR.SYNC.DEFER_BLOCKING 0x0 ;  /* 0x0000000000007b1d */ /* 0x000fec0000010000 */
[----:B-1----:R-:W1:Y:S02]  /*23d0*/  LDS.64 R8, [UR12] ;  /* 0x0000000cff087984 */ /* 0x002e640008000a00 */
.L_x_124:
        /* <DEDUP_REMOVED lines=14> */
.L_x_131:
        /* <DEDUP_REMOVED lines=11> */
.L_x_130:
[----:B------:R-:W-:Y:S05]  /*2570*/  BSYNC.RECONVERGENT B0 ;  /* 0x0000000000007941 */ /* 0x000fea0003800200 */
.L_x_129:
[----:B------:R-:W-:Y:S06]  /*2580*/  BAR.SYNC.DEFER_BLOCKING 0x0 ;  /* 0x0000000000007b1d */ /* 0x000fec0000010000 */
[----:B-1----:R-:W1:Y:S02]  /*2590*/  LDS.64 R8, [UR12] ;  /* 0x0000000cff087984 */ /* 0x002e640008000a00 */
.L_x_128:
        /* <DEDUP_REMOVED lines=14> */
.L_x_135:
        /* <DEDUP_REMOVED lines=11> */
.L_x_134:
[----:B------:R-:W-:Y:S05]  /*2730*/  BSYNC.RECONVERGENT B0 ;  /* 0x0000000000007941 */ /* 0x000fea0003800200 */
.L_x_133:
[----:B------:R-:W-:Y:S06]  /*2740*/  BAR.SYNC.DEFER_BLOCKING 0x0 ;  /* 0x0000000000007b1d */ /* 0x000fec0000010000 */
[----:B-1----:R-:W1:Y:S02]  /*2750*/  LDS.64 R8, [UR12] ;  /* 0x0000000cff087984 */ /* 0x002e640008000a00 */
.L_x_132:
        /* <DEDUP_REMOVED lines=14> */
.L_x_139:
        /* <DEDUP_REMOVED lines=11> */
.L_x_138:
[----:B------:R-:W-:Y:S05]  /*28f0*/  BSYNC.RECONVERGENT B0 ;  /* 0x0000000000007941 */ /* 0x000fea0003800200 */
.L_x_137:
[----:B------:R-:W-:Y:S06]  /*2900*/  BAR.SYNC.DEFER_BLOCKING 0x0 ;  /* 0x0000000000007b1d */ /* 0x000fec0000010000 */
[----:B-1----:R-:W1:Y:S02]  /*2910*/  LDS.64 R8, [UR12] ;  /* 0x0000000cff087984 */ /* 0x002e640008000a00 */
.L_x_136:
        /* <DEDUP_REMOVED lines=14> */
.L_x_143:
        /* <DEDUP_REMOVED lines=11> */
.L_x_142:
[----:B------:R-:W-:Y:S05]  /*2ab0*/  BSYNC.RECONVERGENT B0 ;  /* 0x0000000000007941 */ /* 0x000fea0003800200 */
.L_x_141:
[----:B------:R-:W-:Y:S06]  /*2ac0*/  BAR.SYNC.DEFER_BLOCKING 0x0 ;  /* 0x0000000000007b1d */ /* 0x000fec0000010000 */
[----:B-1----:R-:W1:Y:S02]  /*2ad0*/  LDS.64 R8, [UR12] ;  /* 0x0000000cff087984 */ /* 0x002e640008000a00 */
.L_x_140:
        /* <DEDUP_REMOVED lines=14> */
.L_x_147:
        /* <DEDUP_REMOVED lines=11> */
.L_x_146:
[----:B------:R-:W-:Y:S05]  /*2c70*/  BSYNC.RECONVERGENT B0 ;  /* 0x0000000000007941 */ /* 0x000fea0003800200 */
.L_x_145:
[----:B------:R-:W-:Y:S06]  /*2c80*/  BAR.SYNC.DEFER_BLOCKING 0x0 ;  /* 0x0000000000007b1d */ /* 0x000fec0000010000 */
[----:B-1----:R-:W1:Y:S02]  /*2c90*/  LDS.64 R8, [UR12] ;  /* 0x0000000cff087984 */ /* 0x002e640008000a00 */
.L_x_144:
        /* <DEDUP_REMOVED lines=14> */
.L_x_151:
        /* <DEDUP_REMOVED lines=11> */
.L_x_150:
[----:B------:R-:W-:Y:S05]  /*2e30*/  BSYNC.RECONVERGENT B0 ;  /* 0x0000000000007941 */ /* 0x000fea0003800200 */
.L_x_149:
[----:B------:R-:W-:Y:S06]  /*2e40*/  BAR.SYNC.DEFER_BLOCKING 0x0 ;  /* 0x0000000000007b1d */ /* 0x000fec0000010000 */
[----:B-1----:R-:W1:Y:S02]  /*2e50*/  LDS.64 R8, [UR12] ;  /* 0x0000000cff087984 */ /* 0x002e640008000a00 */
.L_x_148:
        /* <DEDUP_REMOVED lines=14> */
.L_x_155:
        /* <DEDUP_REMOVED lines=11> */
.L_x_154:
[----:B------:R-:W-:Y:S05]  /*2ff0*/  BSYNC.RECONVERGENT B0 ;  /* 0x0000000000007941 */ /* 0x000fea0003800200 */
.L_x_153:
[----:B------:R-:W-:Y:S06]  /*3000*/  BAR.SYNC.DEFER_BLOCKING 0x0 ;  /* 0x0000000000007b1d */ /* 0x000fec0000010000 */
[----:B-1----:R-:W1:Y:S02]  /*3010*/  LDS.64 R8, [UR12] ;  /* 0x0000000cff087984 */ /* 0x002e640008000a00 */
.L_x_152:
        /* <DEDUP_REMOVED lines=14> */
.L_x_159:
        /* <DEDUP_REMOVED lines=11> */
.L_x_158:
[----:B------:R-:W-:Y:S05]  /*31b0*/  BSYNC.RECONVERGENT B0 ;  /* 0x0000000000007941 */ /* 0x000fea0003800200 */
.L_x_157:
[----:B------:R-:W-:Y:S06]  /*31c0*/  BAR.SYNC.DEFER_BLOCKING 0x0 ;  /* 0x0000000000007b1d */ /* 0x000fec0000010000 */
[----:B-1----:R-:W1:Y:S02]  /*31d0*/  LDS.64 R8, [UR12] ;  /* 0x0000000cff087984 */ /* 0x002e640008000a00 */
.L_x_156:
        /* <DEDUP_REMOVED lines=14> */
.L_x_163:
        /* <DEDUP_REMOVED lines=11> */
.L_x_162:
[----:B------:R-:W-:Y:S05]  /*3370*/  BSYNC.RECONVERGENT B0 ;  /* 0x0000000000007941 */ /* 0x000fea0003800200 */
.L_x_161:
[----:B------:R-:W-:Y:S06]  /*3380*/  BAR.SYNC.DEFER_BLOCKING 0x0 ;  /* 0x0000000000007b1d */ /* 0x000fec0000010000 */
[----:B-1----:R-:W1:Y:S02]  /*3390*/  LDS.64 R8, [UR12] ;  /* 0x0000000cff087984 */ /* 0x002e640008000a00 */
.L_x_160:
        /* <DEDUP_REMOVED lines=14> */
.L_x_167:
        /* <DEDUP_REMOVED lines=11> */
.L_x_166:
[----:B------:R-:W-:Y:S05]  /*3530*/  BSYNC.RECONVERGENT B0 ;  /* 0x0000000000007941 */ /* 0x000fea0003800200 */
.L_x_165:
[----:B------:R-:W-:Y:S06]  /*3540*/  BAR.SYNC.DEFER_BLOCKING 0x0 ;  /* 0x0000000000007b1d */ /* 0x000fec0000010000 */
[----:B-1----:R-:W1:Y:S02]  /*3550*/  LDS.64 R8, [UR12] ;  /* 0x0000000cff087984 */ /* 0x002e640008000a00 */
.L_x_164:
        /* <DEDUP_REMOVED lines=14> */
.L_x_171:
        /* <DEDUP_REMOVED lines=11> */
.L_x_170:
[----:B------:R-:W-:Y:S05]  /*36f0*/  BSYNC.RECONVERGENT B0 ;  /* 0x0000000000007941 */ /* 0x000fea0003800200 */
.L_x_169:
[----:B------:R-:W-:Y:S06]  /*3700*/  BAR.SYNC.DEFER_BLOCKING 0x0 ;  /* 0x0000000000007b1d */ /* 0x000fec0000010000 */
[----:B-1----:R-:W1:Y:S02]  /*3710*/  LDS.64 R8, [UR12] ;  /* 0x0000000cff087984 */ /* 0x002e640008000a00 */
.L_x_168:
        /* <DEDUP_REMOVED lines=14> */
.L_x_175:
        /* <DEDUP_REMOVED lines=11> */
.L_x_174:
[----:B------:R-:W-:Y:S05]  /*38b0*/  BSYNC.RECONVERGENT B0 ;  /* 0x0000000000007941 */ /* 0x000fea0003800200 */
.L_x_173:
[----:B------:R-:W-:Y:S06]  /*38c0*/  BAR.SYNC.DEFER_BLOCKING 0x0 ;  /* 0x0000000000007b1d */ /* 0x000fec0000010000 */
[----:B-1----:R-:W1:Y:S02]  /*38d0*/  LDS.64 R8, [UR12] ;  /* 0x0000000cff087984 */ /* 0x002e640008000a00 */
.L_x_172:
        /* <DEDUP_REMOVED lines=14> */
.L_x_179:
        /* <DEDUP_REMOVED lines=11> */
.L_x_178:
[----:B------:R-:W-:Y:S05]  /*3a70*/  BSYNC.RECONVERGENT B0 ;  /* 0x0000000000007941 */ /* 0x000fea0003800200 */
.L_x_177:
[----:B------:R-:W-:Y:S06]  /*3a80*/  BAR.SYNC.DEFER_BLOCKING 0x0 ;  /* 0x0000000000007b1d */ /* 0x000fec0000010000 */
[----:B-1----:R-:W1:Y:S02]  /*3a90*/  LDS.64 R8, [UR12] ;  /* 0x0000000cff087984 */ /* 0x002e640008000a00 */
.L_x_176:
        /* <DEDUP_REMOVED lines=14> */
.L_x_183:
        /* <DEDUP_REMOVED lines=11> */
.L_x_182:
[----:B------:R-:W-:Y:S05]  /*3c30*/  BSYNC.RECONVERGENT B0 ;  /* 0x0000000000007941 */ /* 0x000fea0003800200 */
.L_x_181:
[----:B------:R-:W-:Y:S06]  /*3c40*/  BAR.SYNC.DEFER_BLOCKING 0x0 ;  /* 0x0000000000007b1d */ /* 0x000fec0000010000 */
[----:B-1----:R-:W1:Y:S02]  /*3c50*/  LDS.64 R8, [UR12] ;  /* 0x0000000cff087984 */ /* 0x002e640008000a00 */
.L_x_180:
        /* <DEDUP_REMOVED lines=14> */
.L_x_187:
        /* <DEDUP_REMOVED lines=11> */
.L_x_186:
[----:B------:R-:W-:Y:S05]  /*3df0*/  BSYNC.RECONVERGENT B0 ;  /* 0x0000000000007941 */ /* 0x000fea0003800200 */
.L_x_185:
[----:B------:R-:W-:Y:S06]  /*3e00*/  BAR.SYNC.DEFER_BLOCKING 0x0 ;  /* 0x0000000000007b1d */ /* 0x000fec0000010000 */
[----:B-1----:R-:W1:Y:S02]  /*3e10*/  LDS.64 R8, [UR12] ;  /* 0x0000000cff087984 */ /* 0x002e640008000a00 */
.L_x_184:
        /* <DEDUP_REMOVED lines=14> */
.L_x_191:
        /* <DEDUP_REMOVED lines=11> */
.L_x_190:
[----:B------:R-:W-:Y:S05]  /*3fb0*/  BSYNC.RECONVERGENT B0 ;  /* 0x0000000000007941 */ /* 0x000fea0003800200 */
.L_x_189:
[----:B------:R-:W-:Y:S06]  /*3fc0*/  BAR.SYNC.DEFER_BLOCKING 0x0 ;  /* 0x0000000000007b1d */ /* 0x000fec0000010000 */
[----:B-1----:R-:W1:Y:S02]  /*3fd0*/  LDS.64 R8, [UR12] ;  /* 0x0000000cff087984 */ /* 0x002e640008000a00 */
.L_x_188:
        /* <DEDUP_REMOVED lines=14> */
.L_x_195:
        /* <DEDUP_REMOVED lines=11> */
.L_x_194:
[----:B------:R-:W-:Y:S05]  /*4170*/  BSYNC.RECONVERGENT B0 ;  /* 0x0000000000007941 */ /* 0x000fea0003800200 */
.L_x_193:
[----:B------:R-:W-:Y:S06]  /*4180*/  BAR.SYNC.DEFER_BLOCKING 0x0 ;  /* 0x0000000000007b1d */ /* 0x000fec0000010000 */
[----:B-1----:R-:W1:Y:S02]  /*4190*/  LDS.64 R8, [UR12] ;  /* 0x0000000cff087984 */ /* 0x002e640008000a00 */
.L_x_192:
        /* <DEDUP_REMOVED lines=14> */
.L_x_199:
        /* <DEDUP_REMOVED lines=11> */
.L_x_198:
[----:B------:R-:W-:Y:S05]  /*4330*/  BSYNC.RECONVERGENT B0 ;  /* 0x0000000000007941 */ /* 0x000fea0003800200 */
.L_x_197:
[----:B------:R-:W-:Y:S06]  /*4340*/  BAR.SYNC.DEFER_BLOCKING 0x0 ;  /* 0x0000000000007b1d */ /* 0x000fec0000010000 */
[----:B-1----:R-:W1:Y:S02]  /*4350*/  LDS.64 R8, [UR12] ;  /* 0x0000000cff087984 */ /* 0x002e640008000a00 */
.L_x_196:
        /* <DEDUP_REMOVED lines=14> */
.L_x_203:
        /* <DEDUP_REMOVED lines=11> */
.L_x_202:
[----:B------:R-:W-:Y:S05]  /*44f0*/  BSYNC.RECONVERGENT B0 ;  /* 0x0000000000007941 */ /* 0x000fea0003800200 */
.L_x_201:
[----:B------:R-:W-:Y:S06]  /*4500*/  BAR.SYNC.DEFER_BLOCKING 0x0 ;  /* 0x0000000000007b1d */ /* 0x000fec0000010000 */
[----:B-1----:R-:W1:Y:S02]  /*4510*/  LDS.64 R8, [UR12] ;  /* 0x0000000cff087984 */ /* 0x002e640008000a00 */
.L_x_200:
        /* <DEDUP_REMOVED lines=14> */
.L_x_207:
        /* <DEDUP_REMOVED lines=11> */
.L_x_206:
[----:B------:R-:W-:Y:S05]  /*46b0*/  BSYNC.RECONVERGENT B0 ;  /* 0x0000000000007941 */ /* 0x000fea0003800200 */
.L_x_205:
[----:B------:R-:W-:Y:S06]  /*46c0*/  BAR.SYNC.DEFER_BLOCKING 0x0 ;  /* 0x0000000000007b1d */ /* 0x000fec0000010000 */
[----:B-1----:R-:W1:Y:S02]  /*46d0*/  LDS.64 R8, [UR12] ;  /* 0x0000000cff087984 */ /* 0x002e640008000a00 */
.L_x_204:
        /* <DEDUP_REMOVED lines=14> */
.L_x_211:
        /* <DEDUP_REMOVED lines=11> */
.L_x_210:
[----:B------:R-:W-:Y:S05]  /*4870*/  BSYNC.RECONVERGENT B0 ;  /* 0x0000000000007941 */ /* 0x000fea0003800200 */
.L_x_209:
[----:B------:R-:W-:Y:S06]  /*4880*/  BAR.SYNC.DEFER_BLOCKING 0x0 ;  /* 0x0000000000007b1d */ /* 0x000fec0000010000 */
[----:B-1----:R-:W1:Y:S02]  /*4890*/  LDS.64 R8, [UR12] ;  /* 0x0000000cff087984 */ /* 0x002e640008000a00 */
.L_x_208:
        /* <DEDUP_REMOVED lines=14> */
.L_x_215:
        /* <DEDUP_REMOVED lines=11> */
.L_x_214:
[----:B------:R-:W-:Y:S05]  /*4a30*/  BSYNC.RECONVERGENT B0 ;  /* 0x0000000000007941 */ /* 0x000fea0003800200 */
.L_x_213:
[----:B------:R-:W-:Y:S06]  /*4a40*/  BAR.SYNC.DEFER_BLOCKING 0x0 ;  /* 0x0000000000007b1d */ /* 0x000fec0000010000 */
[----:B-1----:R-:W1:Y:S02]  /*4a50*/  LDS.64 R8, [UR12] ;  /* 0x0000000cff087984 */ /* 0x002e640008000a00 */
.L_x_212:
        /* <DEDUP_REMOVED lines=14> */
.L_x_219:
        /* <DEDUP_REMOVED lines=11> */
.L_x_218:
[----:B------:R-:W-:Y:S05]  /*4bf0*/  BSYNC.RECONVERGENT B0 ;  /* 0x0000000000007941 */ /* 0x000fea0003800200 */
.L_x_217:
[----:B------:R-:W-:Y:S06]  /*4c00*/  BAR.SYNC.DEFER_BLOCKING 0x0 ;  /* 0x0000000000007b1d */ /* 0x000fec0000010000 */
[----:B-1----:R-:W1:Y:S02]  /*4c10*/  LDS.64 R8, [UR12] ;  /* 0x0000000cff087984 */ /* 0x002e640008000a00 */
.L_x_216:
        /* <DEDUP_REMOVED lines=14> */
.L_x_223:
        /* <DEDUP_REMOVED lines=11> */
.L_x_222:
[----:B------:R-:W-:Y:S05]  /*4db0*/  BSYNC.RECONVERGENT B0 ;  /* 0x0000000000007941 */ /* 0x000fea0003800200 */
.L_x_221:
[----:B------:R-:W-:Y:S06]  /*4dc0*/  BAR.SYNC.DEFER_BLOCKING 0x0 ;  /* 0x0000000000007b1d */ /* 0x000fec0000010000 */
[----:B-1----:R-:W1:Y:S02]  /*4dd0*/  LDS.64 R8, [UR12] ;  /* 0x0000000cff087984 */ /* 0x002e640008000a00 */
.L_x_220:
        /* <DEDUP_REMOVED lines=14> */
.L_x_227:
        /* <DEDUP_REMOVED lines=11> */
.L_x_226:
[----:B------:R-:W-:Y:S05]  /*4f70*/  BSYNC.RECONVERGENT B0 ;  /* 0x0000000000007941 */ /* 0x000fea0003800200 */
.L_x_225:
[----:B------:R-:W-:Y:S06]  /*4f80*/  BAR.SYNC.DEFER_BLOCKING 0x0 ;  /* 0x0000000000007b1d */ /* 0x000fec0000010000 */
[----:B-1----:R-:W1:Y:S02]  /*4f90*/  LDS.64 R8, [UR12] ;  /* 0x0000000cff087984 */ /* 0x002e640008000a00 */
.L_x_224:
        /* <DEDUP_REMOVED lines=14> */
.L_x_231:
        /* <DEDUP_REMOVED lines=11> */
.L_x_230:
[----:B------:R-:W-:Y:S05]  /*5130*/  BSYNC.RECONVERGENT B0 ;  /* 0x0000000000007941 */ /* 0x000fea0003800200 */
.L_x_229:
[----:B------:R-:W-:Y:S06]  /*5140*/  BAR.SYNC.DEFER_BLOCKING 0x0 ;  /* 0x0000000000007b1d */ /* 0x000fec0000010000 */
[----:B-1----:R-:W1:Y:S02]  /*5150*/  LDS.64 R8, [UR12] ;  /* 0x0000000cff087984 */ /* 0x002e640008000a00 */
.L_x_228:
        /* <DEDUP_REMOVED lines=14> */
.L_x_235:
        /* <DEDUP_REMOVED lines=11> */
.L_x_234:
[----:B------:R-:W-:Y:S05]  /*52f0*/  BSYNC.RECONVERGENT B0 ;  /* 0x0000000000007941 */ /* 0x000fea0003800200 */
.L_x_233:
[----:B------:R-:W-:Y:S06]  /*5300*/  BAR.SYNC.DEFER_BLOCKING 0x0 ;  /* 0x0000000000007b1d */ /* 0x000fec0000010000 */
[----:B-1----:R-:W1:Y:S02]  /*5310*/  LDS.64 R8, [UR12] ;  /* 0x0000000cff087984 */ /* 0x002e640008000a00 */
.L_x_232:
        /* <DEDUP_REMOVED lines=14> */
.L_x_239:
        /* <DEDUP_REMOVED lines=11> */
.L_x_238:
[----:B------:R-:W-:Y:S05]  /*54b0*/  BSYNC.RECONVERGENT B0 ;  /* 0x0000000000007941 */ /* 0x000fea0003800200 */
.L_x_237:
[----:B------:R-:W-:Y:S06]  /*54c0*/  BAR.SYNC.DEFER_BLOCKING 0x0 ;  /* 0x0000000000007b1d */ /* 0x000fec0000010000 */
[----:B-1----:R-:W1:Y:S02]  /*54d0*/  LDS.64 R8, [UR12] ;  /* 0x0000000cff087984 */ /* 0x002e640008000a00 */
.L_x_236:
        /* <DEDUP_REMOVED lines=14> */
.L_x_243:
        /* <DEDUP_REMOVED lines=11> */
.L_x_242:
[----:B------:R-:W-:Y:S05]  /*5670*/  BSYNC.RECONVERGENT B0 ;  /* 0x0000000000007941 */ /* 0x000fea0003800200 */
.L_x_241:
[----:B------:R-:W-:Y:S06]  /*5680*/  BAR.SYNC.DEFER_BLOCKING 0x0 ;  /* 0x0000000000007b1d */ /* 0x000fec0000010000 */
[----:B-1----:R-:W1:Y:S02]  /*5690*/  LDS.64 R8, [UR12] ;  /* 0x0000000cff087984 */ /* 0x002e640008000a00 */
.L_x_240:
        /* <DEDUP_REMOVED lines=14> */
.L_x_247:
        /* <DEDUP_REMOVED lines=11> */
.L_x_246:
[----:B------:R-:W-:Y:S05]  /*5830*/  BSYNC.RECONVERGENT B0 ;  /* 0x0000000000007941 */ /* 0x000fea0003800200 */
.L_x_245:
[----:B------:R-:W-:Y:S06]  /*5840*/  BAR.SYNC.DEFER_BLOCKING 0x0 ;  /* 0x0000000000007b1d */ /* 0x000fec0000010000 */
[----:B-1----:R-:W1:Y:S02]  /*5850*/  LDS.64 R8, [UR12] ;  /* 0x0000000cff087984 */ /* 0x002e640008000a00 */
.L_x_244:
        /* <DEDUP_REMOVED lines=14> */
.L_x_251:
        /* <DEDUP_REMOVED lines=11> */
.L_x_250:
[----:B------:R-:W-:Y:S05]  /*59f0*/  BSYNC.RECONVERGENT B0 ;  /* 0x0000000000007941 */ /* 0x000fea0003800200 */
.L_x_249:
[----:B------:R-:W-:Y:S06]  /*5a00*/  BAR.SYNC.DEFER_BLOCKING 0x0 ;  /* 0x0000000000007b1d */ /* 0x000fec0000010000 */
[----:B-1----:R-:W1:Y:S02]  /*5a10*/  LDS.64 R8, [UR12] ;  /* 0x0000000cff087984 */ /* 0x002e640008000a00 */
.L_x_248:
        /* <DEDUP_REMOVED lines=14> */
.L_x_255:
        /* <DEDUP_REMOVED lines=11> */
.L_x_254:
[----:B------:R-:W-:Y:S05]  /*5bb0*/  BSYNC.RECONVERGENT B0 ;  /* 0x0000000000007941 */ /* 0x000fea0003800200 */
.L_x_253:
[----:B------:R-:W-:Y:S06]  /*5bc0*/  BAR.SYNC.DEFER_BLOCKING 0x0 ;  /* 0x0000000000007b1d */ /* 0x000fec0000010000 */
[----:B-1----:R-:W1:Y:S02]  /*5bd0*/  LDS.64 R8, [UR12] ;  /* 0x0000000cff087984 */ /* 0x002e640008000a00 */
.L_x_252:
        /* <DEDUP_REMOVED lines=14> */
.L_x_259:
        /* <DEDUP_REMOVED lines=11> */
.L_x_258:
[----:B------:R-:W-:Y:S05]  /*5d70*/  BSYNC.RECONVERGENT B0 ;  /* 0x0000000000007941 */ /* 0x000fea0003800200 */
.L_x_257:
[----:B------:R-:W-:Y:S06]  /*5d80*/  BAR.SYNC.DEFER_BLOCKING 0x0 ;  /* 0x0000000000007b1d */ /* 0x000fec0000010000 */
[----:B-1----:R-:W1:Y:S02]  /*5d90*/  LDS.64 R8, [UR12] ;  /* 0x0000000cff087984 */ /* 0x002e640008000a00 */
.L_x_256:
        /* <DEDUP_REMOVED lines=14> */
.L_x_263:
        /* <DEDUP_REMOVED lines=11> */
.L_x_262:
[----:B------:R-:W-:Y:S05]  /*5f30*/  BSYNC.RECONVERGENT B0 ;  /* 0x0000000000007941 */ /* 0x000fea0003800200 */
.L_x_261:
[----:B------:R-:W-:Y:S06]  /*5f40*/  BAR.SYNC.DEFER_BLOCKING 0x0 ;  /* 0x0000000000007b1d */ /* 0x000fec0000010000 */
[----:B-1----:R-:W1:Y:S02]  /*5f50*/  LDS.64 R8, [UR12] ;  /* 0x0000000cff087984 */ /* 0x002e640008000a00 */
.L_x_260:
        /* <DEDUP_REMOVED lines=14> */
.L_x_267:
        /* <DEDUP_REMOVED lines=11> */
.L_x_266:
[----:B------:R-:W-:Y:S05]  /*60f0*/  BSYNC.RECONVERGENT B0 ;  /* 0x0000000000007941 */ /* 0x000fea0003800200 */
.L_x_265:
[----:B------:R-:W-:Y:S06]  /*6100*/  BAR.SYNC.DEFER_BLOCKING 0x0 ;  /* 0x0000000000007b1d */ /* 0x000fec0000010000 */
[----:B-1----:R-:W1:Y:S02]  /*6110*/  LDS.64 R8, [UR12] ;  /* 0x0000000cff087984 */ /* 0x002e640008000a00 */
.L_x_264:
        /* <DEDUP_REMOVED lines=14> */
.L_x_271:
        /* <DEDUP_REMOVED lines=11> */
.L_x_270:
[----:B------:R-:W-:Y:S05]  /*62b0*/  BSYNC.RECONVERGENT B0 ;  /* 0x0000000000007941 */ /* 0x000fea0003800200 */
.L_x_269:
[----:B------:R-:W-:Y:S06]  /*62c0*/  BAR.SYNC.DEFER_BLOCKING 0x0 ;  /* 0x0000000000007b1d */ /* 0x000fec0000010000 */
[----:B-1----:R-:W1:Y:S02]  /*62d0*/  LDS.64 R8, [UR12] ;  /* 0x0000000cff087984 */ /* 0x002e640008000a00 */
.L_x_268:
        /* <DEDUP_REMOVED lines=14> */
.L_x_275:
        /* <DEDUP_REMOVED lines=11> */
.L_x_274:
[----:B------:R-:W-:Y:S05]  /*6470*/  BSYNC.RECONVERGENT B0 ;  /* 0x0000000000007941 */ /* 0x000fea0003800200 */
.L_x_273:
[----:B------:R-:W-:Y:S06]  /*6480*/  BAR.SYNC.DEFER_BLOCKING 0x0 ;  /* 0x0000000000007b1d */ /* 0x000fec0000010000 */
[----:B-1----:R-:W1:Y:S02]  /*6490*/  LDS.64 R8, [UR12] ;  /* 0x0000000cff087984 */ /* 0x002e640008000a00 */
.L_x_272:
        /* <DEDUP_REMOVED lines=14> */
.L_x_279:
        /* <DEDUP_REMOVED lines=11> */
.L_x_278:
[----:B------:R-:W-:Y:S05]  /*6630*/  BSYNC.RECONVERGENT B0 ;  /* 0x0000000000007941 */ /* 0x000fea0003800200 */
.L_x_277:
[----:B------:R-:W-:Y:S06]  /*6640*/  BAR.SYNC.DEFER_BLOCKING 0x0 ;  /* 0x0000000000007b1d */ /* 0x000fec0000010000 */
[----:B-1----:R-:W1:Y:S02]  /*6650*/  LDS.64 R8, [UR12] ;  /* 0x0000000cff087984 */ /* 0x002e640008000a00 */
.L_x_276:
        /* <DEDUP_REMOVED lines=14> */
.L_x_283:
        /* <DEDUP_REMOVED lines=11> */
.L_x_282:
[----:B------:R-:W-:Y:S05]  /*67f0*/  BSYNC.RECONVERGENT B0 ;  /* 0x0000000000007941 */ /* 0x000fea0003800200 */
.L_x_281:
[----:B------:R-:W-:Y:S06]  /*6800*/  BAR.SYNC.DEFER_BLOCKING 0x0 ;  /* 0x0000000000007b1d */ /* 0x000fec0000010000 */
[----:B-1----:R-:W1:Y:S02]  /*6810*/  LDS.64 R8, [UR12] ;  /* 0x0000000cff087984 */ /* 0x002e640008000a00 */
.L_x_280:
        /* <DEDUP_REMOVED lines=14> */
.L_x_287:
        /* <DEDUP_REMOVED lines=11> */
.L_x_286:
[----:B------:R-:W-:Y:S05]  /*69b0*/  BSYNC.RECONVERGENT B0 ;  /* 0x0000000000007941 */ /* 0x000fea0003800200 */
.L_x_285:
[----:B------:R-:W-:Y:S06]  /*69c0*/  BAR.SYNC.DEFER_BLOCKING 0x0 ;  /* 0x0000000000007b1d */ /* 0x000fec0000010000 */
[----:B-1----:R-:W1:Y:S02]  /*69d0*/  LDS.64 R8, [UR12] ;  /* 0x0000000cff087984 */ /* 0x002e640008000a00 */
.L_x_284:
        /* <DEDUP_REMOVED lines=14> */
.L_x_291:
        /* <DEDUP_REMOVED lines=11> */
.L_x_290:
[----:B------:R-:W-:Y:S05]  /*6b70*/  BSYNC.RECONVERGENT B0 ;  /* 0x0000000000007941 */ /* 0x000fea0003800200 */
.L_x_289:
[----:B------:R-:W-:Y:S06]  /*6b80*/  BAR.SYNC.DEFER_BLOCKING 0x0 ;  /* 0x0000000000007b1d */ /* 0x000fec0000010000 */
[----:B-1----:R-:W1:Y:S02]  /*6b90*/  LDS.64 R8, [UR12] ;  /* 0x0000000cff087984 */ /* 0x002e640008000a00 */
.L_x_288:
        /* <DEDUP_REMOVED lines=14> */
.L_x_295:
        /* <DEDUP_REMOVED lines=11> */
.L_x_294:
[----:B------:R-:W-:Y:S05]  /*6d30*/  BSYNC.RECONVERGENT B0 ;  /* 0x0000000000007941 */ /* 0x000fea0003800200 */
.L_x_293:
[----:B------:R-:W-:Y:S06]  /*6d40*/  BAR.SYNC.DEFER_BLOCKING 0x0 ;  /* 0x0000000000007b1d */ /* 0x000fec0000010000 */
[----:B-1----:R-:W1:Y:S02]  /*6d50*/  LDS.64 R8, [UR12] ;  /* 0x0000000cff087984 */ /* 0x002e640008000a00 */
.L_x_292:
        /* <DEDUP_REMOVED lines=14> */
.L_x_299:
        /* <DEDUP_REMOVED lines=11> */
.L_x_298:
[----:B------:R-:W-:Y:S05]  /*6ef0*/  BSYNC.RECONVERGENT B0 ;  /* 0x0000000000007941 */ /* 0x000fea0003800200 */
.L_x_297:
[----:B------:R-:W-:Y:S06]  /*6f00*/  BAR.SYNC.DEFER_BLOCKING 0x0 ;  /* 0x0000000000007b1d */ /* 0x000fec0000010000 */
[----:B-1----:R-:W1:Y:S02]  /*6f10*/  LDS.64 R8, [UR12] ;  /* 0x0000000cff087984 */ /* 0x002e640008000a00 */
.L_x_296:
        /* <DEDUP_REMOVED lines=14> */
.L_x_303:
        /* <DEDUP_REMOVED lines=11> */
.L_x_302:
[----:B------:R-:W-:Y:S05]  /*70b0*/  BSYNC.RECONVERGENT B0 ;  /* 0x0000000000007941 */ /* 0x000fea0003800200 */
.L_x_301:
[----:B------:R-:W-:Y:S06]  /*70c0*/  BAR.SYNC.DEFER_BLOCKING 0x0 ;  /* 0x0000000000007b1d */ /* 0x000fec0000010000 */
[----:B-1----:R-:W1:Y:S02]  /*70d0*/  LDS.64 R8, [UR12] ;  /* 0x0000000cff087984 */ /* 0x002e640008000a00 */
.L_x_300:
        /* <DEDUP_REMOVED lines=14> */
.L_x_307:
        /* <DEDUP_REMOVED lines=11> */
.L_x_306:
[----:B------:R-:W-:Y:S05]  /*7270*/  BSYNC.RECONVERGENT B0 ;  /* 0x0000000000007941 */ /* 0x000fea0003800200 */
.L_x_305:
[----:B------:R-:W-:Y:S06]  /*7280*/  BAR.SYNC.DEFER_BLOCKING 0x0 ;  /* 0x0000000000007b1d */ /* 0x000fec0000010000 */
[----:B-1----:R-:W1:Y:S02]  /*7290*/  LDS.64 R8, [UR12] ;  /* 0x0000000cff087984 */ /* 0x002e640008000a00 */
.L_x_304:
        /* <DEDUP_REMOVED lines=14> */
.L_x_311:
        /* <DEDUP_REMOVED lines=11> */
.L_x_310:
[----:B------:R-:W-:Y:S05]  /*7430*/  BSYNC.RECONVERGENT B0 ;  /* 0x0000000000007941 */ /* 0x000fea0003800200 */
.L_x_309:
[----:B------:R-:W-:Y:S06]  /*7440*/  BAR.SYNC.DEFER_BLOCKING 0x0 ;  /* 0x0000000000007b1d */ /* 0x000fec0000010000 */
[----:B-1----:R-:W1:Y:S02]  /*7450*/  LDS.64 R8, [UR12] ;  /* 0x0000000cff087984 */ /* 0x002e640008000a00 */
.L_x_308:
[----:B------:R-:W-:Y:S01]  /*7460*/  UIADD3 UR8, UPT, UPT, UR8, 0x3f, URZ ;  /* 0x0000003f08087890 */ /* 0x000fe2000fffe0ff */
[----:B-1----:R-:W-:-:S05]  /*7470*/  ISETP.GE.AND P0, PT, R9, RZ, PT ;  /* 0x000000ff0900720c */ /* 0x002fca0003f06270 */
[----:B------:R-:W-:-:S13]  /*7480*/  ISETP.LE.OR P0, PT, R7, UR8, !P0 ;  /* 0x0000000807007c0c */ /* 0x000fda000c703670 */
[----:B------:R-:W-:Y:S05]  /*7490*/  @P0 BRA `(.L_x_59) ;  /* 0x0000000000580947 */ /* 0x000fea0003800000 */
[C---:B------:R-:W-:Y:S01]  /*74a0*/  ISETP.NE.AND P0, PT, R6.reuse, RZ, PT ;  /* 0x000000ff0600720c */ /* 0x040fe20003f05270 */
[----:B------:R-:W-:Y:S01]  /*74b0*/  IMAD.MOV.U32 R7, RZ, RZ, 0x1 ;  /* 0x00000001ff077424 */ /* 0x000fe200078e00ff */
[----:B------:R-:W-:Y:S01]  /*74c0*/  ISETP.GE.AND P2, PT, R6, R5, PT ;  /* 0x000000050600720c */ /* 0x000fe20003f46270 */
[----:B------:R-:W-:Y:S10]  /*74d0*/  BSSY.RECONVERGENT B0, `(.L_x_312) ;  /* 0x0000011000007945 */ /* 0x000ff40003800200 */
[----:B------:R1:W-:Y:S02]  /*74e0*/  @!P0 STG.E.U8 desc[UR10][R2.64+0x3f], R7 ;  /* 0x00003f0702008986 */ /* 0x0003e4000c10110a */
[----:B------:R-:W-:Y:S05]  /*74f0*/  @P2 BRA `(.L_x_313) ;  /* 0x0000000000382947 */ /* 0x000fea0003800000 */
[----:B------:R-:W1:Y:S01]  /*7500*/  LDC.64 R12, c[0x0][0x388] ;  /* 0x0000e200ff0c7b82 */ /* 0x000e620000000a00 */
[----:B0-234-:R-:W-:Y:S02]  /*7510*/  IMAD R14, R5, UR8, RZ ;  /* 0x00000008050e7c24 */ /* 0x01dfe4000f8e02ff */
[----:B-1----:R-:W-:-:S07]  /*7520*/  IMAD.MOV.U32 R7, RZ, RZ, R6 ;  /* 0x000000ffff077224 */ /* 0x002fce00078e0006 */
.L_x_314:
[----:B------:R-:W-:-:S04]  /*7530*/  IMAD.IADD R3, R14, 0x1, R7 ;  /* 0x000000010e037824 */ /* 0x000fc800078e0207 */
[----:B------:R-:W-:-:S06]  /*7540*/  IMAD.WIDE.U32 R2, R3, 0x8, R12 ;  /* 0x0000000803027825 */ /* 0x000fcc00078e000c */
[----:B------:R-:W2:Y:S01]  /*7550*/  LDG.E.64 R2, desc[UR10][R2.64] ;  /* 0x0000000a02027981 */ /* 0x000ea2000c1e1b00 */
[----:B0-----:R-:W-:Y:S01]  /*7560*/  LEA R11, R7, UR9, 0x3 ;  /* 0x00000009070b7c11 */ /* 0x001fe2000f8e18ff */
[----:B------:R-:W-:-:S04]  /*7570*/  IMAD.IADD R7, R4, 0x1, R7 ;  /* 0x0000000104077824 */ /* 0x000fc800078e0207 */
[----:B------:R-:W2:Y:S01]  /*7580*/  LDS.64 R8, [R11] ;  /* 0x000000000b087984 */ /* 0x000ea20000000a00 */
[----:B------:R-:W-:Y:S02]  /*7590*/  ISETP.GE.AND P0, PT, R7, R5, PT ;  /* 0x000000050700720c */ /* 0x000fe40003f06270 */
[----:B--2---:R-:W-:Y:S02]  /*75a0*/  LOP3.LUT R8, R8, R2, RZ, 0xfc, !PT ;  /* 0x0000000208087212 */ /* 0x004fe400078efcff */
[----:B------:R-:W-:-:S05]  /*75b0*/  LOP3.LUT R9, R9, R3, RZ, 0xfc, !PT ;  /* 0x0000000309097212 */ /* 0x000fca00078efcff */
[----:B------:R0:W-:Y:S04]  /*75c0*/  STS.64 [R11], R8 ;  /* 0x000000080b007388 */ /* 0x0001e80000000a00 */
[----:B------:R-:W-:Y:S05]  /*75d0*/  @!P0 BRA `(.L_x_314) ;  /* 0xfffffffc00d48947 */ /* 0x000fea000383ffff */
.L_x_313:
[----:B------:R-:W-:Y:S05]  /*75e0*/  BSYNC.RECONVERGENT B0 ;  /* 0x0000000000007941 */ /* 0x000fea0003800200 */
.L_x_312:
[----:B------:R-:W-:Y:S06]  /*75f0*/  BAR.SYNC.DEFER_BLOCKING 0x0 ;  /* 0x0000000000007b1d */ /* 0x000fec0000010000 */
.L_x_59:
[----:B------:R-:W-:Y:S05]  /*7600*/  @P1 BRA `(.L_x_315) ;  /* 0xffffff8c00c41947 */ /* 0x000fea000383ffff */
[----:B------:R-:W-:Y:S05]  /*7610*/  EXIT ;  /* 0x000000000000794d */ /* 0x000fea0003800000 */
.L_x_316:
        /* <DEDUP_REMOVED lines=14> */
.L_x_318:


//--------------------- .nv.shared._Z15nms_kernel_implIfEvidPKT_Py --------------------------
	.section	.nv.shared._Z15nms_kernel_implIfEvidPKT_Py,"aw",@nobits
	.sectionflags	@""
	.align	16
.nv.shared._Z15nms_kernel_implIfEvidPKT_Py:
	.zero		2048


//--------------------- .nv.shared.reserved.0     --------------------------
	.section	.nv.shared.reserved.0,"aw",@nobits
	.weak		__nv_reservedSMEM_offset_0_alias
	.size		__nv_reservedSMEM_offset_0_alias, 0, 64
	.other		__nv_reservedSMEM_offset_0_alias,@"STO_CUDA_RESERVED_SHARED STV_DEFAULT"
__nv_reservedSMEM_offset_0_alias:
	.zero		0
	.zero		64


//--------------------- .nv.shared._Z21gather_keep_from_maskPbPKyi --------------------------
	.section	.nv.shared._Z21gather_keep_from_maskPbPKyi,"aw",@nobits
	.sectionflags	@""
	.align	16
	.zero		1024


//--------------------- .nv.constant0._Z15nms_kernel_implIfEvidPKT_Py --------------------------
	.section	.nv.constant0._Z15nms_kernel_implIfEvidPKT_Py,"a",@progbits
	.sectionflags	@""
	.align	4
.nv.constant0._Z15nms_kernel_implIfEvidPKT_Py:
	.zero		928


//--------------------- .nv.constant0._Z21gather_keep_from_maskPbPKyi --------------------------
	.section	.nv.constant0._Z21gather_keep_from_maskPbPKyi,"a",@progbits
	.sectionflags	@""
	.align	4
.nv.constant0._Z21gather_keep_from_maskPbPKyi:
	.zero		916


//--------------------- SYMBOLS --------------------------

	.type		.nv.reservedSmem.offset0,@object
	.size		.nv.reservedSmem.offset0,0x4
	.type		.nv.reservedSmem.cap,@object
	.size		.nv.reservedSmem.cap,0x4
